//
// Generated by NVIDIA NVVM Compiler
//
// Compiler Build ID: CL-36424714
// Cuda compilation tools, release 13.0, V13.0.88
// Based on NVVM 20.0.0
//

.version 9.0
.target sm_100
.address_size 64

	// .globl	_Z11flowKernel2PfS_ifi

.visible .entry _Z11flowKernel2PfS_ifi(
	.param .u64 .ptr .align 1 _Z11flowKernel2PfS_ifi_param_0,
	.param .u64 .ptr .align 1 _Z11flowKernel2PfS_ifi_param_1,
	.param .u32 _Z11flowKernel2PfS_ifi_param_2,
	.param .f32 _Z11flowKernel2PfS_ifi_param_3,
	.param .u32 _Z11flowKernel2PfS_ifi_param_4
)
{
	.reg .pred 	%p<34>;
	.reg .b32 	%r<101>;
	.reg .b32 	%f<258>;
	.reg .b64 	%rd<79>;

	ld.param.u64 	%rd26, [_Z11flowKernel2PfS_ifi_param_0];
	ld.param.u64 	%rd27, [_Z11flowKernel2PfS_ifi_param_1];
	ld.param.u32 	%r57, [_Z11flowKernel2PfS_ifi_param_2];
	ld.param.f32 	%f1, [_Z11flowKernel2PfS_ifi_param_3];
	ld.param.u32 	%r56, [_Z11flowKernel2PfS_ifi_param_4];
	cvta.to.global.u64 	%rd1, %rd27;
	cvta.to.global.u64 	%rd2, %rd26;
	mov.u32 	%r58, %ntid.x;
	mov.u32 	%r59, %ctaid.x;
	mul.lo.s32 	%r1, %r58, %r59;
	mov.u32 	%r60, %tid.x;
	add.s32 	%r61, %r1, %r60;
	mul.lo.s32 	%r84, %r56, %r61;
	mad.lo.s32 	%r62, %r56, %r60, %r56;
	add.s32 	%r4, %r57, -1;
	setp.eq.s32 	%p1, %r84, 0;
	setp.eq.s32 	%p2, %r62, %r4;
	or.pred  	%p3, %p1, %p2;
	@%p3 bra 	$L__BB0_8;
	setp.ge.s32 	%p29, %r84, %r62;
	@%p29 bra 	$L__BB0_41;
	sub.s32 	%r80, 1, %r1;
	mul.lo.s32 	%r5, %r56, %r80;
	and.b32  	%r6, %r5, 3;
	setp.eq.s32 	%p30, %r6, 0;
	@%p30 bra 	$L__BB0_5;
	neg.s32 	%r82, %r6;
$L__BB0_4:
	.pragma "nounroll";
	mul.wide.s32 	%rd67, %r84, 4;
	add.s64 	%rd68, %rd1, %rd67;
	add.s32 	%r84, %r84, 1;
	add.s64 	%rd69, %rd2, %rd67;
	ld.global.f32 	%f218, [%rd69+4];
	ld.global.f32 	%f219, [%rd69];
	sub.f32 	%f220, %f218, %f219;
	mul.f32 	%f221, %f1, %f220;
	st.global.f32 	[%rd68], %f221;
	ld.global.f32 	%f222, [%rd69+-4];
	ld.global.f32 	%f223, [%rd69];
	sub.f32 	%f224, %f222, %f223;
	fma.rn.f32 	%f225, %f1, %f224, %f221;
	st.global.f32 	[%rd68], %f225;
	add.s32 	%r82, %r82, 1;
	setp.ne.s32 	%p31, %r82, 0;
	@%p31 bra 	$L__BB0_4;
$L__BB0_5:
	add.s32 	%r81, %r5, -1;
	setp.lt.u32 	%p32, %r81, 3;
	@%p32 bra 	$L__BB0_41;
	add.s64 	%rd3, %rd2, 8;
	add.s64 	%rd4, %rd1, 8;
$L__BB0_7:
	mul.wide.s32 	%rd70, %r84, 4;
	add.s64 	%rd71, %rd3, %rd70;
	add.s64 	%rd72, %rd4, %rd70;
	ld.global.f32 	%f226, [%rd71+-4];
	ld.global.f32 	%f227, [%rd71+-8];
	sub.f32 	%f228, %f226, %f227;
	mul.f32 	%f229, %f1, %f228;
	st.global.f32 	[%rd72+-8], %f229;
	ld.global.f32 	%f230, [%rd71+-12];
	ld.global.f32 	%f231, [%rd71+-8];
	sub.f32 	%f232, %f230, %f231;
	fma.rn.f32 	%f233, %f1, %f232, %f229;
	st.global.f32 	[%rd72+-8], %f233;
	ld.global.f32 	%f234, [%rd71];
	ld.global.f32 	%f235, [%rd71+-4];
	sub.f32 	%f236, %f234, %f235;
	mul.f32 	%f237, %f1, %f236;
	st.global.f32 	[%rd72+-4], %f237;
	ld.global.f32 	%f238, [%rd71+-8];
	ld.global.f32 	%f239, [%rd71+-4];
	sub.f32 	%f240, %f238, %f239;
	fma.rn.f32 	%f241, %f1, %f240, %f237;
	st.global.f32 	[%rd72+-4], %f241;
	ld.global.f32 	%f242, [%rd71+4];
	ld.global.f32 	%f243, [%rd71];
	sub.f32 	%f244, %f242, %f243;
	mul.f32 	%f245, %f1, %f244;
	st.global.f32 	[%rd72], %f245;
	ld.global.f32 	%f246, [%rd71+-4];
	ld.global.f32 	%f247, [%rd71];
	sub.f32 	%f248, %f246, %f247;
	fma.rn.f32 	%f249, %f1, %f248, %f245;
	st.global.f32 	[%rd72], %f249;
	add.s32 	%r84, %r84, 4;
	ld.global.f32 	%f250, [%rd71+8];
	ld.global.f32 	%f251, [%rd71+4];
	sub.f32 	%f252, %f250, %f251;
	mul.f32 	%f253, %f1, %f252;
	st.global.f32 	[%rd72+4], %f253;
	ld.global.f32 	%f254, [%rd71];
	ld.global.f32 	%f255, [%rd71+4];
	sub.f32 	%f256, %f254, %f255;
	fma.rn.f32 	%f257, %f1, %f256, %f253;
	st.global.f32 	[%rd72+4], %f257;
	setp.lt.s32 	%p33, %r84, %r62;
	@%p33 bra 	$L__BB0_7;
	bra.uni 	$L__BB0_41;
$L__BB0_8:
	setp.eq.s32 	%p4, %r62, %r4;
	setp.ne.s32 	%p5, %r84, 0;
	or.pred  	%p6, %p5, %p4;
	@%p6 bra 	$L__BB0_18;
	setp.lt.s32 	%p24, %r62, 2;
	@%p24 bra 	$L__BB0_17;
	add.s32 	%r15, %r62, -1;
	add.s32 	%r77, %r62, -2;
	and.b32  	%r16, %r15, 3;
	setp.lt.u32 	%p25, %r77, 3;
	mov.b32 	%r90, 1;
	@%p25 bra 	$L__BB0_14;
	and.b32  	%r79, %r15, -4;
	neg.s32 	%r87, %r79;
	add.s64 	%rd74, %rd2, 12;
	add.s64 	%rd73, %rd1, 16;
	mov.b32 	%r86, 0;
$L__BB0_12:
	ld.global.f32 	%f174, [%rd74+-4];
	ld.global.f32 	%f175, [%rd74+-8];
	sub.f32 	%f176, %f174, %f175;
	mul.f32 	%f177, %f1, %f176;
	st.global.f32 	[%rd73+-12], %f177;
	ld.global.f32 	%f178, [%rd74+-12];
	ld.global.f32 	%f179, [%rd74+-8];
	sub.f32 	%f180, %f178, %f179;
	fma.rn.f32 	%f181, %f1, %f180, %f177;
	st.global.f32 	[%rd73+-12], %f181;
	ld.global.f32 	%f182, [%rd74];
	ld.global.f32 	%f183, [%rd74+-4];
	sub.f32 	%f184, %f182, %f183;
	mul.f32 	%f185, %f1, %f184;
	st.global.f32 	[%rd73+-8], %f185;
	ld.global.f32 	%f186, [%rd74+-8];
	ld.global.f32 	%f187, [%rd74+-4];
	sub.f32 	%f188, %f186, %f187;
	fma.rn.f32 	%f189, %f1, %f188, %f185;
	st.global.f32 	[%rd73+-8], %f189;
	ld.global.f32 	%f190, [%rd74+4];
	ld.global.f32 	%f191, [%rd74];
	sub.f32 	%f192, %f190, %f191;
	mul.f32 	%f193, %f1, %f192;
	st.global.f32 	[%rd73+-4], %f193;
	ld.global.f32 	%f194, [%rd74+-4];
	ld.global.f32 	%f195, [%rd74];
	sub.f32 	%f196, %f194, %f195;
	fma.rn.f32 	%f197, %f1, %f196, %f193;
	st.global.f32 	[%rd73+-4], %f197;
	ld.global.f32 	%f198, [%rd74+8];
	ld.global.f32 	%f199, [%rd74+4];
	sub.f32 	%f200, %f198, %f199;
	mul.f32 	%f201, %f1, %f200;
	st.global.f32 	[%rd73], %f201;
	ld.global.f32 	%f202, [%rd74];
	ld.global.f32 	%f203, [%rd74+4];
	sub.f32 	%f204, %f202, %f203;
	fma.rn.f32 	%f205, %f1, %f204, %f201;
	st.global.f32 	[%rd73], %f205;
	add.s32 	%r87, %r87, 4;
	add.s32 	%r86, %r86, 4;
	add.s64 	%rd74, %rd74, 16;
	add.s64 	%rd73, %rd73, 16;
	setp.ne.s32 	%p26, %r87, 0;
	@%p26 bra 	$L__BB0_12;
	add.s32 	%r90, %r86, 1;
$L__BB0_14:
	setp.eq.s32 	%p27, %r16, 0;
	@%p27 bra 	$L__BB0_17;
	add.s64 	%rd11, %rd2, -4;
	mul.wide.u32 	%rd64, %r90, 4;
	add.s64 	%rd76, %rd1, %rd64;
	add.s64 	%rd75, %rd2, %rd64;
	neg.s32 	%r89, %r16;
$L__BB0_16:
	.pragma "nounroll";
	mul.wide.s32 	%rd65, %r90, 4;
	add.s64 	%rd66, %rd11, %rd65;
	add.s32 	%r90, %r90, 1;
	add.s64 	%rd16, %rd75, 4;
	ld.global.f32 	%f206, [%rd75+4];
	ld.global.f32 	%f207, [%rd75];
	sub.f32 	%f208, %f206, %f207;
	mul.f32 	%f209, %f1, %f208;
	st.global.f32 	[%rd76], %f209;
	ld.global.f32 	%f210, [%rd66];
	ld.global.f32 	%f211, [%rd75];
	sub.f32 	%f212, %f210, %f211;
	fma.rn.f32 	%f213, %f1, %f212, %f209;
	st.global.f32 	[%rd76], %f213;
	add.s64 	%rd76, %rd76, 4;
	add.s32 	%r89, %r89, 1;
	setp.ne.s32 	%p28, %r89, 0;
	mov.u64 	%rd75, %rd16;
	@%p28 bra 	$L__BB0_16;
$L__BB0_17:
	ld.global.f32 	%f214, [%rd2+4];
	ld.global.f32 	%f215, [%rd2];
	sub.f32 	%f216, %f214, %f215;
	mul.f32 	%f217, %f1, %f216;
	st.global.f32 	[%rd1], %f217;
	bra.uni 	$L__BB0_41;
$L__BB0_18:
	setp.ne.s32 	%p7, %r84, 0;
	setp.eq.s32 	%p8, %r62, %r4;
	and.pred  	%p9, %p7, %p8;
	@%p9 bra 	$L__BB0_33;
	setp.lt.s32 	%p10, %r57, 4;
	@%p10 bra 	$L__BB0_32;
	add.s32 	%r29, %r57, -3;
	add.s32 	%r64, %r57, -4;
	and.b32  	%r30, %r29, 7;
	setp.lt.u32 	%p11, %r64, 7;
	mov.b32 	%r99, 1;
	@%p11 bra 	$L__BB0_24;
	and.b32  	%r66, %r29, -8;
	neg.s32 	%r97, %r66;
	add.s64 	%rd78, %rd2, 20;
	add.s64 	%rd77, %rd1, 16;
	mov.b32 	%r96, 0;
$L__BB0_22:
	.pragma "nounroll";
	ld.global.f32 	%f2, [%rd78+-12];
	ld.global.f32 	%f3, [%rd78+-16];
	sub.f32 	%f4, %f2, %f3;
	mul.f32 	%f5, %f1, %f4;
	st.global.f32 	[%rd77+-12], %f5;
	ld.global.f32 	%f6, [%rd78+-20];
	ld.global.f32 	%f7, [%rd78+-16];
	sub.f32 	%f8, %f6, %f7;
	fma.rn.f32 	%f9, %f1, %f8, %f5;
	st.global.f32 	[%rd77+-12], %f9;
	ld.global.f32 	%f10, [%rd78+-8];
	ld.global.f32 	%f11, [%rd78+-12];
	sub.f32 	%f12, %f10, %f11;
	mul.f32 	%f13, %f1, %f12;
	st.global.f32 	[%rd77+-8], %f13;
	ld.global.f32 	%f14, [%rd78+-16];
	ld.global.f32 	%f15, [%rd78+-12];
	sub.f32 	%f16, %f14, %f15;
	fma.rn.f32 	%f17, %f1, %f16, %f13;
	st.global.f32 	[%rd77+-8], %f17;
	ld.global.f32 	%f18, [%rd78+-4];
	ld.global.f32 	%f19, [%rd78+-8];
	sub.f32 	%f20, %f18, %f19;
	mul.f32 	%f21, %f1, %f20;
	st.global.f32 	[%rd77+-4], %f21;
	ld.global.f32 	%f22, [%rd78+-12];
	ld.global.f32 	%f23, [%rd78+-8];
	sub.f32 	%f24, %f22, %f23;
	fma.rn.f32 	%f25, %f1, %f24, %f21;
	st.global.f32 	[%rd77+-4], %f25;
	ld.global.f32 	%f26, [%rd78];
	ld.global.f32 	%f27, [%rd78+-4];
	sub.f32 	%f28, %f26, %f27;
	mul.f32 	%f29, %f1, %f28;
	st.global.f32 	[%rd77], %f29;
	ld.global.f32 	%f30, [%rd78+-8];
	ld.global.f32 	%f31, [%rd78+-4];
	sub.f32 	%f32, %f30, %f31;
	fma.rn.f32 	%f33, %f1, %f32, %f29;
	st.global.f32 	[%rd77], %f33;
	ld.global.f32 	%f34, [%rd78+4];
	ld.global.f32 	%f35, [%rd78];
	sub.f32 	%f36, %f34, %f35;
	mul.f32 	%f37, %f1, %f36;
	st.global.f32 	[%rd77+4], %f37;
	ld.global.f32 	%f38, [%rd78+-4];
	ld.global.f32 	%f39, [%rd78];
	sub.f32 	%f40, %f38, %f39;
	fma.rn.f32 	%f41, %f1, %f40, %f37;
	st.global.f32 	[%rd77+4], %f41;
	ld.global.f32 	%f42, [%rd78+8];
	ld.global.f32 	%f43, [%rd78+4];
	sub.f32 	%f44, %f42, %f43;
	mul.f32 	%f45, %f1, %f44;
	st.global.f32 	[%rd77+8], %f45;
	ld.global.f32 	%f46, [%rd78];
	ld.global.f32 	%f47, [%rd78+4];
	sub.f32 	%f48, %f46, %f47;
	fma.rn.f32 	%f49, %f1, %f48, %f45;
	st.global.f32 	[%rd77+8], %f49;
	ld.global.f32 	%f50, [%rd78+12];
	ld.global.f32 	%f51, [%rd78+8];
	sub.f32 	%f52, %f50, %f51;
	mul.f32 	%f53, %f1, %f52;
	st.global.f32 	[%rd77+12], %f53;
	ld.global.f32 	%f54, [%rd78+4];
	ld.global.f32 	%f55, [%rd78+8];
	sub.f32 	%f56, %f54, %f55;
	fma.rn.f32 	%f57, %f1, %f56, %f53;
	st.global.f32 	[%rd77+12], %f57;
	ld.global.f32 	%f58, [%rd78+16];
	ld.global.f32 	%f59, [%rd78+12];
	sub.f32 	%f60, %f58, %f59;
	mul.f32 	%f61, %f1, %f60;
	st.global.f32 	[%rd77+16], %f61;
	ld.global.f32 	%f62, [%rd78+8];
	ld.global.f32 	%f63, [%rd78+12];
	sub.f32 	%f64, %f62, %f63;
	fma.rn.f32 	%f65, %f1, %f64, %f61;
	st.global.f32 	[%rd77+16], %f65;
	add.s32 	%r97, %r97, 8;
	add.s32 	%r96, %r96, 8;
	add.s64 	%rd78, %rd78, 32;
	add.s64 	%rd77, %rd77, 32;
	setp.ne.s32 	%p12, %r97, 0;
	@%p12 bra 	$L__BB0_22;
	add.s32 	%r99, %r96, 1;
$L__BB0_24:
	setp.eq.s32 	%p13, %r30, 0;
	@%p13 bra 	$L__BB0_32;
	and.b32  	%r50, %r29, 3;
	setp.lt.u32 	%p14, %r30, 4;
	@%p14 bra 	$L__BB0_27;
	add.s32 	%r67, %r99, 1;
	mul.wide.u32 	%rd28, %r67, 4;
	add.s64 	%rd29, %rd2, %rd28;
	ld.global.f32 	%f66, [%rd29];
	mul.wide.u32 	%rd30, %r99, 4;
	add.s64 	%rd31, %rd2, %rd30;
	ld.global.f32 	%f67, [%rd31];
	sub.f32 	%f68, %f66, %f67;
	mul.f32 	%f69, %f1, %f68;
	add.s64 	%rd32, %rd1, %rd30;
	st.global.f32 	[%rd32], %f69;
	mul.wide.s32 	%rd33, %r99, 4;
	add.s64 	%rd34, %rd2, %rd33;
	ld.global.f32 	%f70, [%rd34+-4];
	ld.global.f32 	%f71, [%rd31];
	sub.f32 	%f72, %f70, %f71;
	fma.rn.f32 	%f73, %f1, %f72, %f69;
	st.global.f32 	[%rd32], %f73;
	add.s32 	%r68, %r99, 2;
	mul.wide.u32 	%rd35, %r68, 4;
	add.s64 	%rd36, %rd2, %rd35;
	ld.global.f32 	%f74, [%rd36];
	ld.global.f32 	%f75, [%rd29];
	sub.f32 	%f76, %f74, %f75;
	mul.f32 	%f77, %f1, %f76;
	add.s64 	%rd37, %rd1, %rd28;
	st.global.f32 	[%rd37], %f77;
	ld.global.f32 	%f78, [%rd34];
	ld.global.f32 	%f79, [%rd29];
	sub.f32 	%f80, %f78, %f79;
	fma.rn.f32 	%f81, %f1, %f80, %f77;
	st.global.f32 	[%rd37], %f81;
	ld.global.f32 	%f82, [%rd31+12];
	ld.global.f32 	%f83, [%rd36];
	sub.f32 	%f84, %f82, %f83;
	mul.f32 	%f85, %f1, %f84;
	add.s64 	%rd38, %rd1, %rd35;
	st.global.f32 	[%rd38], %f85;
	ld.global.f32 	%f86, [%rd34+4];
	ld.global.f32 	%f87, [%rd36];
	sub.f32 	%f88, %f86, %f87;
	fma.rn.f32 	%f89, %f1, %f88, %f85;
	st.global.f32 	[%rd38], %f89;
	add.s32 	%r99, %r99, 4;
	ld.global.f32 	%f90, [%rd31+16];
	ld.global.f32 	%f91, [%rd31+12];
	sub.f32 	%f92, %f90, %f91;
	mul.f32 	%f93, %f1, %f92;
	st.global.f32 	[%rd32+12], %f93;
	ld.global.f32 	%f94, [%rd34+8];
	ld.global.f32 	%f95, [%rd31+12];
	sub.f32 	%f96, %f94, %f95;
	fma.rn.f32 	%f97, %f1, %f96, %f93;
	st.global.f32 	[%rd32+12], %f97;
$L__BB0_27:
	setp.eq.s32 	%p15, %r50, 0;
	@%p15 bra 	$L__BB0_32;
	setp.eq.s32 	%p16, %r50, 1;
	@%p16 bra 	$L__BB0_30;
	mul.wide.u32 	%rd39, %r99, 4;
	add.s64 	%rd40, %rd2, %rd39;
	ld.global.f32 	%f98, [%rd40+4];
	ld.global.f32 	%f99, [%rd40];
	sub.f32 	%f100, %f98, %f99;
	mul.f32 	%f101, %f1, %f100;
	add.s64 	%rd41, %rd1, %rd39;
	st.global.f32 	[%rd41], %f101;
	mul.wide.s32 	%rd42, %r99, 4;
	add.s64 	%rd43, %rd2, %rd42;
	ld.global.f32 	%f102, [%rd43+-4];
	ld.global.f32 	%f103, [%rd40];
	sub.f32 	%f104, %f102, %f103;
	fma.rn.f32 	%f105, %f1, %f104, %f101;
	st.global.f32 	[%rd41], %f105;
	add.s32 	%r99, %r99, 2;
	ld.global.f32 	%f106, [%rd40+8];
	ld.global.f32 	%f107, [%rd40+4];
	sub.f32 	%f108, %f106, %f107;
	mul.f32 	%f109, %f1, %f108;
	st.global.f32 	[%rd41+4], %f109;
	ld.global.f32 	%f110, [%rd43];
	ld.global.f32 	%f111, [%rd40+4];
	sub.f32 	%f112, %f110, %f111;
	fma.rn.f32 	%f113, %f1, %f112, %f109;
	st.global.f32 	[%rd41+4], %f113;
$L__BB0_30:
	and.b32  	%r69, %r29, 1;
	setp.eq.b32 	%p17, %r69, 1;
	not.pred 	%p18, %p17;
	@%p18 bra 	$L__BB0_32;
	mul.wide.u32 	%rd44, %r99, 4;
	add.s64 	%rd45, %rd2, %rd44;
	ld.global.f32 	%f114, [%rd45+4];
	ld.global.f32 	%f115, [%rd45];
	sub.f32 	%f116, %f114, %f115;
	mul.f32 	%f117, %f1, %f116;
	add.s64 	%rd46, %rd1, %rd44;
	st.global.f32 	[%rd46], %f117;
	mul.wide.s32 	%rd47, %r99, 4;
	add.s64 	%rd48, %rd2, %rd47;
	ld.global.f32 	%f118, [%rd48+-4];
	ld.global.f32 	%f119, [%rd45];
	sub.f32 	%f120, %f118, %f119;
	fma.rn.f32 	%f121, %f1, %f120, %f117;
	st.global.f32 	[%rd46], %f121;
$L__BB0_32:
	add.s32 	%r70, %r57, -2;
	mul.wide.s32 	%rd49, %r70, 4;
	add.s64 	%rd50, %rd2, %rd49;
	ld.global.f32 	%f122, [%rd50];
	ld.global.f32 	%f123, [%rd50+4];
	sub.f32 	%f124, %f122, %f123;
	mul.f32 	%f125, %f1, %f124;
	mul.wide.s32 	%rd51, %r57, 4;
	add.s64 	%rd52, %rd1, %rd51;
	st.global.f32 	[%rd52+-4], %f125;
	ld.global.f32 	%f126, [%rd2+4];
	ld.global.f32 	%f127, [%rd2];
	sub.f32 	%f128, %f126, %f127;
	mul.f32 	%f129, %f1, %f128;
	st.global.f32 	[%rd1], %f129;
	bra.uni 	$L__BB0_41;
$L__BB0_33:
	add.s32 	%r71, %r57, -2;
	setp.ge.s32 	%p19, %r84, %r71;
	@%p19 bra 	$L__BB0_40;
	xor.b32  	%r72, %r57, 2;
	sub.s32 	%r73, %r72, %r84;
	and.b32  	%r32, %r73, 3;
	setp.eq.s32 	%p20, %r32, 0;
	mov.u32 	%r93, %r84;
	@%p20 bra 	$L__BB0_37;
	neg.s32 	%r91, %r32;
	mov.u32 	%r93, %r84;
$L__BB0_36:
	.pragma "nounroll";
	mul.wide.s32 	%rd53, %r93, 4;
	add.s64 	%rd54, %rd1, %rd53;
	add.s32 	%r93, %r93, 1;
	add.s64 	%rd55, %rd2, %rd53;
	ld.global.f32 	%f130, [%rd55+4];
	ld.global.f32 	%f131, [%rd55];
	sub.f32 	%f132, %f130, %f131;
	mul.f32 	%f133, %f1, %f132;
	st.global.f32 	[%rd54], %f133;
	ld.global.f32 	%f134, [%rd55+-4];
	ld.global.f32 	%f135, [%rd55];
	sub.f32 	%f136, %f134, %f135;
	fma.rn.f32 	%f137, %f1, %f136, %f133;
	st.global.f32 	[%rd54], %f137;
	add.s32 	%r91, %r91, 1;
	setp.ne.s32 	%p21, %r91, 0;
	@%p21 bra 	$L__BB0_36;
$L__BB0_37:
	sub.s32 	%r74, %r57, %r84;
	add.s32 	%r75, %r74, -3;
	setp.lt.u32 	%p22, %r75, 3;
	@%p22 bra 	$L__BB0_40;
	sub.s32 	%r94, %r93, %r57;
	add.s64 	%rd20, %rd2, 8;
	add.s64 	%rd21, %rd1, 8;
$L__BB0_39:
	mul.wide.s32 	%rd56, %r93, 4;
	add.s64 	%rd57, %rd20, %rd56;
	add.s64 	%rd58, %rd21, %rd56;
	ld.global.f32 	%f138, [%rd57+-4];
	ld.global.f32 	%f139, [%rd57+-8];
	sub.f32 	%f140, %f138, %f139;
	mul.f32 	%f141, %f1, %f140;
	st.global.f32 	[%rd58+-8], %f141;
	ld.global.f32 	%f142, [%rd57+-12];
	ld.global.f32 	%f143, [%rd57+-8];
	sub.f32 	%f144, %f142, %f143;
	fma.rn.f32 	%f145, %f1, %f144, %f141;
	st.global.f32 	[%rd58+-8], %f145;
	ld.global.f32 	%f146, [%rd57];
	ld.global.f32 	%f147, [%rd57+-4];
	sub.f32 	%f148, %f146, %f147;
	mul.f32 	%f149, %f1, %f148;
	st.global.f32 	[%rd58+-4], %f149;
	ld.global.f32 	%f150, [%rd57+-8];
	ld.global.f32 	%f151, [%rd57+-4];
	sub.f32 	%f152, %f150, %f151;
	fma.rn.f32 	%f153, %f1, %f152, %f149;
	st.global.f32 	[%rd58+-4], %f153;
	ld.global.f32 	%f154, [%rd57+4];
	ld.global.f32 	%f155, [%rd57];
	sub.f32 	%f156, %f154, %f155;
	mul.f32 	%f157, %f1, %f156;
	st.global.f32 	[%rd58], %f157;
	ld.global.f32 	%f158, [%rd57+-4];
	ld.global.f32 	%f159, [%rd57];
	sub.f32 	%f160, %f158, %f159;
	fma.rn.f32 	%f161, %f1, %f160, %f157;
	st.global.f32 	[%rd58], %f161;
	add.s32 	%r93, %r93, 4;
	ld.global.f32 	%f162, [%rd57+8];
	ld.global.f32 	%f163, [%rd57+4];
	sub.f32 	%f164, %f162, %f163;
	mul.f32 	%f165, %f1, %f164;
	st.global.f32 	[%rd58+4], %f165;
	ld.global.f32 	%f166, [%rd57];
	ld.global.f32 	%f167, [%rd57+4];
	sub.f32 	%f168, %f166, %f167;
	fma.rn.f32 	%f169, %f1, %f168, %f165;
	st.global.f32 	[%rd58+4], %f169;
	add.s32 	%r94, %r94, 4;
	setp.ne.s32 	%p23, %r94, -2;
	@%p23 bra 	$L__BB0_39;
$L__BB0_40:
	mul.wide.s32 	%rd59, %r57, 4;
	add.s64 	%rd60, %rd2, %rd59;
	ld.global.f32 	%f170, [%rd60+-8];
	mul.wide.s32 	%rd61, %r62, 4;
	add.s64 	%rd62, %rd2, %rd61;
	ld.global.f32 	%f171, [%rd62];
	sub.f32 	%f172, %f170, %f171;
	mul.f32 	%f173, %f1, %f172;
	add.s64 	%rd63, %rd1, %rd61;
	st.global.f32 	[%rd63], %f173;
$L__BB0_41:
	ret;

}
	// .globl	_Z16diagnosticKernelPfS_ifi
.visible .entry _Z16diagnosticKernelPfS_ifi(
	.param .u64 .ptr .align 1 _Z16diagnosticKernelPfS_ifi_param_0,
	.param .u64 .ptr .align 1 _Z16diagnosticKernelPfS_ifi_param_1,
	.param .u32 _Z16diagnosticKernelPfS_ifi_param_2,
	.param .f32 _Z16diagnosticKernelPfS_ifi_param_3,
	.param .u32 _Z16diagnosticKernelPfS_ifi_param_4
)
{
	.reg .b32 	%r<10>;
	.reg .b32 	%f<4>;
	.reg .b64 	%rd<3>;

	ld.param.u64 	%rd1, [_Z16diagnosticKernelPfS_ifi_param_0];
	ld.param.u32 	%r1, [_Z16diagnosticKernelPfS_ifi_param_2];
	ld.param.u32 	%r2, [_Z16diagnosticKernelPfS_ifi_param_4];
	cvta.to.global.u64 	%rd2, %rd1;
	mov.u32 	%r3, %ntid.x;
	mov.u32 	%r4, %ctaid.x;
	mov.u32 	%r5, %tid.x;
	mad.lo.s32 	%r6, %r3, %r4, %r5;
	mul.lo.s32 	%r7, %r2, %r6;
	mad.lo.s32 	%r8, %r2, %r5, %r2;
	add.s32 	%r9, %r1, -1;
	cvt.rn.f32.s32 	%f1, %r7;
	st.global.f32 	[%rd2], %f1;
	cvt.rn.f32.s32 	%f2, %r8;
	st.global.f32 	[%rd2+4], %f2;
	cvt.rn.f32.s32 	%f3, %r9;
	st.global.f32 	[%rd2+8], %f3;
	ret;

}


// ===== COMPILED SASS (sm_100) =====

	.target	sm_100

	.elftype	@"ET_EXEC"


//--------------------- .note.nv.tkinfo           --------------------------
	.section	.note.nv.tkinfo,"",@"SHT_NOTE"
	.sectionflags	@"SHF_NOTE_NV_TKINFO"
	.tkinfo
        /*0018*/ 	.word	0x00000002
        /*0030*/ 	.string	""
        /*0030*/ 	.string	"ptxas"
        /*0030*/ 	.string	"Cuda compilation tools, release 13.0, V13.0.88"
        /*0030*/ 	.string	"Build cuda_13.0.r13.0/compiler.36424714_0"
        /*0030*/ 	.string	"-arch sm_100 -m 64 "



//--------------------- .note.nv.cuinfo           --------------------------
	.section	.note.nv.cuinfo,"",@"SHT_NOTE"
	.sectionflags	@"SHF_NOTE_NV_CUINFO"
        /*0018*/ 	.short	0x0002
        /*001a*/ 	.short	0x0064
        /*001c*/ 	.short	0x0082
	.zero		2


//--------------------- .nv.info                  --------------------------
	.section	.nv.info,"",@"SHT_CUDA_INFO"
	.align	4


	//----- nvinfo : EIATTR_REGCOUNT
	.align		4
        /*0000*/ 	.byte	0x04, 0x2f
        /*0002*/ 	.short	(.L_1 - .L_0)
	.align		4
.L_0:
        /*0004*/ 	.word	index@(_Z11flowKernel2PfS_ifi)
        /*0008*/ 	.word	0x0000001c


	//----- nvinfo : EIATTR_FRAME_SIZE
	.align		4
.L_1:
        /*000c*/ 	.byte	0x04, 0x11
        /*000e*/ 	.short	(.L_3 - .L_2)
	.align		4
.L_2:
        /*0010*/ 	.word	index@(_Z11flowKernel2PfS_ifi)
        /*0014*/ 	.word	0x00000000


	//----- nvinfo : EIATTR_REGCOUNT
	.align		4
.L_3:
        /*0018*/ 	.byte	0x04, 0x2f
        /*001a*/ 	.short	(.L_5 - .L_4)
	.align		4
.L_4:
        /*001c*/ 	.word	index@(_Z16diagnosticKernelPfS_ifi)
        /*0020*/ 	.word	0x0000000c


	//----- nvinfo : EIATTR_FRAME_SIZE
	.align		4
.L_5:
        /*0024*/ 	.byte	0x04, 0x11
        /*0026*/ 	.short	(.L_7 - .L_6)
	.align		4
.L_6:
        /*0028*/ 	.word	index@(_Z16diagnosticKernelPfS_ifi)
        /*002c*/ 	.word	0x00000000


	//----- nvinfo : EIATTR_MIN_STACK_SIZE
	.align		4
.L_7:
        /*0030*/ 	.byte	0x04, 0x12
        /*0032*/ 	.short	(.L_9 - .L_8)
	.align		4
.L_8:
        /*0034*/ 	.word	index@(_Z16diagnosticKernelPfS_ifi)
        /*0038*/ 	.word	0x00000000


	//----- nvinfo : EIATTR_MIN_STACK_SIZE
	.align		4
.L_9:
        /*003c*/ 	.byte	0x04, 0x12
        /*003e*/ 	.short	(.L_11 - .L_10)
	.align		4
.L_10:
        /*0040*/ 	.word	index@(_Z11flowKernel2PfS_ifi)
        /*0044*/ 	.word	0x00000000
.L_11:


//--------------------- .nv.compat                --------------------------
	.section	.nv.compat,"",@"SHT_CUDA_COMPAT_INFO"
	.align	4
        /*0000*/ 	.byte	0x02, 0x09, 0x00, 0x00, 0x02, 0x02, 0x01, 0x00, 0x02, 0x05, 0x05, 0x00, 0x03, 0x07, 0x01, 0x01
        /*0010*/ 	.byte	0x02, 0x03, 0x00, 0x00, 0x02, 0x06, 0x01, 0x00, 0x04, 0x0b, 0x08, 0x00, 0x09, 0x00, 0x00, 0x00
        /*0020*/ 	.byte	0x00, 0x00, 0x00, 0x00


//--------------------- .nv.info._Z16diagnosticKernelPfS_ifi --------------------------
	.section	.nv.info._Z16diagnosticKernelPfS_ifi,"",@"SHT_CUDA_INFO"
	.sectionflags	@""
	.align	4


	//----- nvinfo : EIATTR_CUDA_API_VERSION
	.align		4
        /*0000*/ 	.byte	0x04, 0x37
        /*0002*/ 	.short	(.L_13 - .L_12)
.L_12:
        /*0004*/ 	.word	0x00000082


	//----- nvinfo : EIATTR_KPARAM_INFO
	.align		4
.L_13:
        /*0008*/ 	.byte	0x04, 0x17
        /*000a*/ 	.short	(.L_15 - .L_14)
.L_14:
        /*000c*/ 	.word	0x00000000
        /*0010*/ 	.short	0x0004
        /*0012*/ 	.short	0x0018
        /*0014*/ 	.byte	0x00, 0xf0, 0x11, 0x00


	//----- nvinfo : EIATTR_KPARAM_INFO
	.align		4
.L_15:
        /*0018*/ 	.byte	0x04, 0x17
        /*001a*/ 	.short	(.L_17 - .L_16)
.L_16:
        /*001c*/ 	.word	0x00000000
        /*0020*/ 	.short	0x0003
        /*0022*/ 	.short	0x0014
        /*0024*/ 	.byte	0x00, 0xf0, 0x11, 0x00


	//----- nvinfo : EIATTR_KPARAM_INFO
	.align		4
.L_17:
        /*0028*/ 	.byte	0x04, 0x17
        /*002a*/ 	.short	(.L_19 - .L_18)
.L_18:
        /*002c*/ 	.word	0x00000000
        /*0030*/ 	.short	0x0002
        /*0032*/ 	.short	0x0010
        /*0034*/ 	.byte	0x00, 0xf0, 0x11, 0x00


	//----- nvinfo : EIATTR_KPARAM_INFO
	.align		4
.L_19:
        /*0038*/ 	.byte	0x04, 0x17
        /*003a*/ 	.short	(.L_21 - .L_20)
.L_20:
        /*003c*/ 	.word	0x00000000
        /*0040*/ 	.short	0x0001
        /*0042*/ 	.short	0x0008
        /*0044*/ 	.byte	0x00, 0xf5, 0x21, 0x00


	//----- nvinfo : EIATTR_KPARAM_INFO
	.align		4
.L_21:
        /*0048*/ 	.byte	0x04, 0x17
        /*004a*/ 	.short	(.L_23 - .L_22)
.L_22:
        /*004c*/ 	.word	0x00000000
        /*0050*/ 	.short	0x0000
        /*0052*/ 	.short	0x0000
        /*0054*/ 	.byte	0x00, 0xf5, 0x21, 0x00


	//----- nvinfo : EIATTR_SPARSE_MMA_MASK
	.align		4
.L_23:
        /*0058*/ 	.byte	0x03, 0x50
        /*005a*/ 	.short	0x0000


	//----- nvinfo : EIATTR_MAXREG_COUNT
	.align		4
        /*005c*/ 	.byte	0x03, 0x1b
        /*005e*/ 	.short	0x00ff


	//----- nvinfo : EIATTR_MERCURY_ISA_VERSION
	.align		4
        /*0060*/ 	.byte	0x03, 0x5f
        /*0062*/ 	.short	0x0101


	//----- nvinfo : EIATTR_VRC_CTA_INIT_COUNT
	.align		4
        /*0064*/ 	.byte	0x02, 0x4a
	.zero		1
	.zero		1


	//----- nvinfo : EIATTR_EXIT_INSTR_OFFSETS
	.align		4
        /*0068*/ 	.byte	0x04, 0x1c
        /*006a*/ 	.short	(.L_25 - .L_24)


	//   ....[0]....
.L_24:
        /*006c*/ 	.word	0x00000120


	//----- nvinfo : EIATTR_CBANK_PARAM_SIZE
	.align		4
.L_25:
        /*0070*/ 	.byte	0x03, 0x19
        /*0072*/ 	.short	0x001c


	//----- nvinfo : EIATTR_PARAM_CBANK
	.align		4
        /*0074*/ 	.byte	0x04, 0x0a
        /*0076*/ 	.short	(.L_27 - .L_26)
	.align		4
.L_26:
        /*0078*/ 	.word	index@(.nv.constant0._Z16diagnosticKernelPfS_ifi)
        /*007c*/ 	.short	0x0380
        /*007e*/ 	.short	0x001c


	//----- nvinfo : EIATTR_SW_WAR
	.align		4
.L_27:
        /*0080*/ 	.byte	0x04, 0x36
        /*0082*/ 	.short	(.L_29 - .L_28)
.L_28:
        /*0084*/ 	.word	0x00000008
.L_29:


//--------------------- .nv.info._Z11flowKernel2PfS_ifi --------------------------
	.section	.nv.info._Z11flowKernel2PfS_ifi,"",@"SHT_CUDA_INFO"
	.sectionflags	@""
	.align	4


	//----- nvinfo : EIATTR_CUDA_API_VERSION
	.align		4
        /*0000*/ 	.byte	0x04, 0x37
        /*0002*/ 	.short	(.L_31 - .L_30)
.L_30:
        /*0004*/ 	.word	0x00000082


	//----- nvinfo : EIATTR_KPARAM_INFO
	.align		4
.L_31:
        /*0008*/ 	.byte	0x04, 0x17
        /*000a*/ 	.short	(.L_33 - .L_32)
.L_32:
        /*000c*/ 	.word	0x00000000
        /*0010*/ 	.short	0x0004
        /*0012*/ 	.short	0x0018
        /*0014*/ 	.byte	0x00, 0xf0, 0x11, 0x00


	//----- nvinfo : EIATTR_KPARAM_INFO
	.align		4
.L_33:
        /*0018*/ 	.byte	0x04, 0x17
        /*001a*/ 	.short	(.L_35 - .L_34)
.L_34:
        /*001c*/ 	.word	0x00000000
        /*0020*/ 	.short	0x0003
        /*0022*/ 	.short	0x0014
        /*0024*/ 	.byte	0x00, 0xf0, 0x11, 0x00


	//----- nvinfo : EIATTR_KPARAM_INFO
	.align		4
.L_35:
        /*0028*/ 	.byte	0x04, 0x17
        /*002a*/ 	.short	(.L_37 - .L_36)
.L_36:
        /*002c*/ 	.word	0x00000000
        /*0030*/ 	.short	0x0002
        /*0032*/ 	.short	0x0010
        /*0034*/ 	.byte	0x00, 0xf0, 0x11, 0x00


	//----- nvinfo : EIATTR_KPARAM_INFO
	.align		4
.L_37:
        /*0038*/ 	.byte	0x04, 0x17
        /*003a*/ 	.short	(.L_39 - .L_38)
.L_38:
        /*003c*/ 	.word	0x00000000
        /*0040*/ 	.short	0x0001
        /*0042*/ 	.short	0x0008
        /*0044*/ 	.byte	0x00, 0xf5, 0x21, 0x00


	//----- nvinfo : EIATTR_KPARAM_INFO
	.align		4
.L_39:
        /*0048*/ 	.byte	0x04, 0x17
        /*004a*/ 	.short	(.L_41 - .L_40)
.L_40:
        /*004c*/ 	.word	0x00000000
        /*0050*/ 	.short	0x0000
        /*0052*/ 	.short	0x0000
        /*0054*/ 	.byte	0x00, 0xf5, 0x21, 0x00


	//----- nvinfo : EIATTR_SPARSE_MMA_MASK
	.align		4
.L_41:
        /*0058*/ 	.byte	0x03, 0x50
        /*005a*/ 	.short	0x0000


	//----- nvinfo : EIATTR_MAXREG_COUNT
	.align		4
        /*005c*/ 	.byte	0x03, 0x1b
        /*005e*/ 	.short	0x00ff


	//----- nvinfo : EIATTR_MERCURY_ISA_VERSION
	.align		4
        /*0060*/ 	.byte	0x03, 0x5f
        /*0062*/ 	.short	0x0101


	//----- nvinfo : EIATTR_VRC_CTA_INIT_COUNT
	.align		4
        /*0064*/ 	.byte	0x02, 0x4a
	.zero		1
	.zero		1


	//----- nvinfo : EIATTR_EXIT_INSTR_OFFSETS
	.align		4
        /*0068*/ 	.byte	0x04, 0x1c
        /*006a*/ 	.short	(.L_43 - .L_42)


	//   ....[0]....
.L_42:
        /*006c*/ 	.word	0x00000120


	//   ....[1]....
        /*0070*/ 	.word	0x000002d0


	//   ....[2]....
        /*0074*/ 	.word	0x00000610


	//   ....[3]....
        /*0078*/ 	.word	0x00000de0


	//   ....[4]....
        /*007c*/ 	.word	0x00001d10


	//   ....[5]....
        /*0080*/ 	.word	0x00002350


	//----- nvinfo : EIATTR_CRS_STACK_SIZE
	.align		4
.L_43:
        /*0084*/ 	.byte	0x04, 0x1e
        /*0086*/ 	.short	(.L_45 - .L_44)
.L_44:
        /*0088*/ 	.word	0x00000000


	//----- nvinfo : EIATTR_CBANK_PARAM_SIZE
	.align		4
.L_45:
        /*008c*/ 	.byte	0x03, 0x19
        /*008e*/ 	.short	0x001c


	//----- nvinfo : EIATTR_PARAM_CBANK
	.align		4
        /*0090*/ 	.byte	0x04, 0x0a
        /*0092*/ 	.short	(.L_47 - .L_46)
	.align		4
.L_46:
        /*0094*/ 	.word	index@(.nv.constant0._Z11flowKernel2PfS_ifi)
        /*0098*/ 	.short	0x0380
        /*009a*/ 	.short	0x001c


	//----- nvinfo : EIATTR_SW_WAR
	.align		4
.L_47:
        /*009c*/ 	.byte	0x04, 0x36
        /*009e*/ 	.short	(.L_49 - .L_48)
.L_48:
        /*00a0*/ 	.word	0x00000008
.L_49:


//--------------------- .nv.callgraph             --------------------------
	.section	.nv.callgraph,"",@"SHT_CUDA_CALLGRAPH"
	.align	4
	.sectionentsize	8
	.align		4
        /*0000*/ 	.word	0x00000000
	.align		4
        /*0004*/ 	.word	0xffffffff
	.align		4
        /*0008*/ 	.word	0x00000000
	.align		4
        /*000c*/ 	.word	0xfffffffe
	.align		4
        /*0010*/ 	.word	0x00000000
	.align		4
        /*0014*/ 	.word	0xfffffffd
	.align		4
        /*0018*/ 	.word	0x00000000
	.align		4
        /*001c*/ 	.word	0xfffffffc


//--------------------- .text._Z16diagnosticKernelPfS_ifi --------------------------
	.section	.text._Z16diagnosticKernelPfS_ifi,"ax",@progbits
	.align	128
        .global         _Z16diagnosticKernelPfS_ifi
        .type           _Z16diagnosticKernelPfS_ifi,@function
        .size           _Z16diagnosticKernelPfS_ifi,(.L_x_26 - _Z16diagnosticKernelPfS_ifi)
        .other          _Z16diagnosticKernelPfS_ifi,@"STO_CUDA_ENTRY STV_DEFAULT"
_Z16diagnosticKernelPfS_ifi:
.text._Z16diagnosticKernelPfS_ifi:
[----:B------:R-:W-:Y:S01]  /*0000*/  LDC R1, c[0x0][0x37c] ;  /* 0x0000df00ff017b82 */ /* 0x000fe20000000800 */
[----:B------:R-:W0:Y:S07]  /*0010*/  S2R R0, SR_CTAID.X ;  /* 0x0000000000007919 */ /* 0x000e2e0000002500 */
[----:B------:R-:W1:Y:S01]  /*0020*/  LDC R6, c[0x0][0x398] ;  /* 0x0000e600ff067b82 */ /* 0x000e620000000800 */
[----:B------:R-:W0:Y:S01]  /*0030*/  LDCU UR5, c[0x0][0x360] ;  /* 0x00006c00ff0577ac */ /* 0x000e220008000800 */
[----:B------:R-:W0:Y:S01]  /*0040*/  S2R R5, SR_TID.X ;  /* 0x0000000000057919 */ /* 0x000e220000002100 */
[----:B------:R-:W2:Y:S05]  /*0050*/  LDCU UR4, c[0x0][0x390] ;  /* 0x00007200ff0477ac */ /* 0x000eaa0008000800 */
[----:B------:R-:W3:Y:S01]  /*0060*/  LDC.64 R2, c[0x0][0x380] ;  /* 0x0000e000ff027b82 */ /* 0x000ee20000000a00 */
[----:B------:R-:W3:Y:S01]  /*0070*/  LDCU.64 UR6, c[0x0][0x358] ;  /* 0x00006b00ff0677ac */ /* 0x000ee20008000a00 */
[----:B--2---:R-:W-:-:S06]  /*0080*/  UIADD3 UR4, UPT, UPT, UR4, -0x1, URZ ;  /* 0xffffffff04047890 */ /* 0x004fcc000fffe0ff */
[----:B------:R-:W-:-:S05]  /*0090*/  I2FP.F32.S32 R9, UR4 ;  /* 0x0000000400097c45 */ /* 0x000fca0008201400 */
[----:B---3--:R-:W-:Y:S01]  /*00a0*/  STG.E desc[UR6][R2.64+0x8], R9 ;  /* 0x0000080902007986 */ /* 0x008fe2000c101906 */
[----:B0-----:R-:W-:Y:S02]  /*00b0*/  IMAD R0, R0, UR5, R5 ;  /* 0x0000000500007c24 */ /* 0x001fe4000f8e0205 */
[-C--:B-1----:R-:W-:Y:S02]  /*00c0*/  IMAD R4, R5, R6.reuse, R6 ;  /* 0x0000000605047224 */ /* 0x082fe400078e0206 */
[----:B------:R-:W-:-:S03]  /*00d0*/  IMAD R0, R0, R6, RZ ;  /* 0x0000000600007224 */ /* 0x000fc600078e02ff */
[----:B------:R-:W-:Y:S02]  /*00e0*/  I2FP.F32.S32 R7, R4 ;  /* 0x0000000400077245 */ /* 0x000fe40000201400 */
[----:B------:R-:W-:-:S03]  /*00f0*/  I2FP.F32.S32 R5, R0 ;  /* 0x0000000000057245 */ /* 0x000fc60000201400 */
[----:B------:R-:W-:Y:S04]  /*0100*/  STG.E desc[UR6][R2.64+0x4], R7 ;  /* 0x0000040702007986 */ /* 0x000fe8000c101906 */
[----:B------:R-:W-:Y:S01]  /*0110*/  STG.E desc[UR6][R2.64], R5 ;  /* 0x0000000502007986 */ /* 0x000fe2000c101906 */
[----:B------:R-:W-:Y:S05]  /*0120*/  EXIT ;  /* 0x000000000000794d */ /* 0x000fea0003800000 */
.L_x_0:
[----:B------:R-:W-:-:S00]  /*0130*/  BRA `(.L_x_0) ;  /* 0xfffffffc00fc7947 */ /* 0x000fc0000383ffff */
[----:B------:R-:W-:-:S00]  /*0140*/  NOP ;  /* 0x0000000000007918 */ /* 0x000fc00000000000 */
        /* <DEDUP_REMOVED lines=11> */
.L_x_26:


//--------------------- .text._Z11flowKernel2PfS_ifi --------------------------
	.section	.text._Z11flowKernel2PfS_ifi,"ax",@progbits
	.align	128
        .global         _Z11flowKernel2PfS_ifi
        .type           _Z11flowKernel2PfS_ifi,@function
        .size           _Z11flowKernel2PfS_ifi,(.L_x_27 - _Z11flowKernel2PfS_ifi)
        .other          _Z11flowKernel2PfS_ifi,@"STO_CUDA_ENTRY STV_DEFAULT"
_Z11flowKernel2PfS_ifi:
.text._Z11flowKernel2PfS_ifi:
[----:B------:R-:W-:Y:S01]  /*0000*/  LDC R1, c[0x0][0x37c] ;  /* 0x0000df00ff017b82 */ /* 0x000fe20000000800 */
[----:B------:R-:W0:Y:S07]  /*0010*/  S2R R2, SR_TID.X ;  /* 0x0000000000027919 */ /* 0x000e2e0000002100 */
[----:B------:R-:W1:Y:S01]  /*0020*/  S2UR UR5, SR_CTAID.X ;  /* 0x00000000000579c3 */ /* 0x000e620000002500 */
[----:B------:R-:W1:Y:S01]  /*0030*/  LDCU UR4, c[0x0][0x360] ;  /* 0x00006c00ff0477ac */ /* 0x000e620008000800 */
[----:B------:R-:W2:Y:S06]  /*0040*/  LDCU.64 UR12, c[0x0][0x358] ;  /* 0x00006b00ff0c77ac */ /* 0x000eac0008000a00 */
[----:B------:R-:W3:Y:S01]  /*0050*/  LDC R4, c[0x0][0x398] ;  /* 0x0000e600ff047b82 */ /* 0x000ee20000000800 */
[----:B------:R-:W4:Y:S01]  /*0060*/  LDCU UR14, c[0x0][0x394] ;  /* 0x00007280ff0e77ac */ /* 0x000f220008000800 */
[----:B------:R-:W0:Y:S06]  /*0070*/  LDCU UR15, c[0x0][0x394] ;  /* 0x00007280ff0f77ac */ /* 0x000e2c0008000800 */
[----:B------:R-:W5:Y:S01]  /*0080*/  LDC R0, c[0x0][0x390] ;  /* 0x0000e400ff007b82 */ /* 0x000f620000000800 */
[----:B-1----:R-:W-:-:S06]  /*0090*/  UIMAD UR4, UR4, UR5, URZ ;  /* 0x00000005040472a4 */ /* 0x002fcc000f8e02ff */
[C---:B0-----:R-:W-:Y:S01]  /*00a0*/  IADD3 R3, PT, PT, R2.reuse, UR4, RZ ;  /* 0x0000000402037c10 */ /* 0x041fe2000fffe0ff */
[----:B---3--:R-:W-:-:S04]  /*00b0*/  IMAD R2, R2, R4, R4 ;  /* 0x0000000402027224 */ /* 0x008fc800078e0204 */
[----:B------:R-:W-:Y:S01]  /*00c0*/  IMAD R3, R3, R4, RZ ;  /* 0x0000000403037224 */ /* 0x000fe200078e02ff */
[----:B-----5:R-:W-:-:S04]  /*00d0*/  IADD3 R5, PT, PT, R0, -0x1, RZ ;  /* 0xffffffff00057810 */ /* 0x020fc80007ffe0ff */
[----:B------:R-:W-:-:S04]  /*00e0*/  ISETP.NE.AND P0, PT, R2, R5, PT ;  /* 0x000000050200720c */ /* 0x000fc80003f05270 */
[----:B------:R-:W-:-:S13]  /*00f0*/  ISETP.EQ.OR P1, PT, R3, RZ, !P0 ;  /* 0x000000ff0300720c */ /* 0x000fda0004722670 */
[----:B--2-4-:R-:W-:Y:S05]  /*0100*/  @P1 BRA `(.L_x_1) ;  /* 0x0000000400441947 */ /* 0x014fea0003800000 */
[----:B------:R-:W-:-:S13]  /*0110*/  ISETP.GE.AND P0, PT, R3, R2, PT ;  /* 0x000000020300720c */ /* 0x000fda0003f06270 */
[----:B------:R-:W-:Y:S05]  /*0120*/  @P0 EXIT ;  /* 0x000000000000094d */ /* 0x000fea0003800000 */
[----:B------:R-:W-:-:S06]  /*0130*/  UIADD3 UR5, UPT, UPT, -UR4, 0x1, URZ ;  /* 0x0000000104057890 */ /* 0x000fcc000fffe1ff */
[----:B------:R-:W-:-:S05]  /*0140*/  IMAD R0, R4, UR5, RZ ;  /* 0x0000000504007c24 */ /* 0x000fca000f8e02ff */
[C---:B------:R-:W-:Y:S02]  /*0150*/  IADD3 R4, PT, PT, R0.reuse, -0x1, RZ ;  /* 0xffffffff00047810 */ /* 0x040fe40007ffe0ff */
[----:B------:R-:W-:Y:S02]  /*0160*/  LOP3.LUT P0, R0, R0, 0x3, RZ, 0xc0, !PT ;  /* 0x0000000300007812 */ /* 0x000fe4000780c0ff */
[----:B------:R-:W-:-:S11]  /*0170*/  ISETP.GE.U32.AND P1, PT, R4, 0x3, PT ;  /* 0x000000030400780c */ /* 0x000fd60003f26070 */
[----:B------:R-:W-:Y:S05]  /*0180*/  @!P0 BRA `(.L_x_2) ;  /* 0x0000000000508947 */ /* 0x000fea0003800000 */
[----:B------:R-:W0:Y:S01]  /*0190*/  LDC.64 R4, c[0x0][0x380] ;  /* 0x0000e000ff047b82 */ /* 0x000e220000000a00 */
[----:B------:R-:W-:Y:S01]  /*01a0*/  IADD3 R0, PT, PT, -R0, RZ, RZ ;  /* 0x000000ff00007210 */ /* 0x000fe20007ffe1ff */
[----:B------:R-:W1:Y:S06]  /*01b0*/  LDCU UR5, c[0x0][0x394] ;  /* 0x00007280ff0577ac */ /* 0x000e6c0008000800 */
[----:B------:R-:W2:Y:S02]  /*01c0*/  LDC.64 R6, c[0x0][0x388] ;  /* 0x0000e200ff067b82 */ /* 0x000ea40000000a00 */
.L_x_3:
[----:B0-----:R-:W-:-:S05]  /*01d0*/  IMAD.WIDE R10, R3, 0x4, R4 ;  /* 0x00000004030a7825 */ /* 0x001fca00078e0204 */
[----:B---3--:R-:W3:Y:S04]  /*01e0*/  LDG.E R8, desc[UR12][R10.64+0x4] ;  /* 0x0000040c0a087981 */ /* 0x008ee8000c1e1900 */
[----:B------:R-:W3:Y:S02]  /*01f0*/  LDG.E R9, desc[UR12][R10.64] ;  /* 0x0000000c0a097981 */ /* 0x000ee4000c1e1900 */
[----:B---3--:R-:W-:Y:S01]  /*0200*/  FADD R12, R8, -R9 ;  /* 0x80000009080c7221 */ /* 0x008fe20000000000 */
[----:B--2---:R-:W-:-:S04]  /*0210*/  IMAD.WIDE R8, R3, 0x4, R6 ;  /* 0x0000000403087825 */ /* 0x004fc800078e0206 */
[----:B-1----:R-:W-:-:S05]  /*0220*/  FMUL R13, R12, UR5 ;  /* 0x000000050c0d7c20 */ /* 0x002fca0008400000 */
[----:B------:R3:W-:Y:S04]  /*0230*/  STG.E desc[UR12][R8.64], R13 ;  /* 0x0000000d08007986 */ /* 0x0007e8000c10190c */
[----:B------:R-:W2:Y:S04]  /*0240*/  LDG.E R12, desc[UR12][R10.64+-0x4] ;  /* 0xfffffc0c0a0c7981 */ /* 0x000ea8000c1e1900 */
[----:B------:R-:W2:Y:S01]  /*0250*/  LDG.E R15, desc[UR12][R10.64] ;  /* 0x0000000c0a0f7981 */ /* 0x000ea2000c1e1900 */
[----:B------:R-:W-:Y:S02]  /*0260*/  IADD3 R0, PT, PT, R0, 0x1, RZ ;  /* 0x0000000100007810 */ /* 0x000fe40007ffe0ff */
[----:B------:R-:W-:-:S02]  /*0270*/  IADD3 R3, PT, PT, R3, 0x1, RZ ;  /* 0x0000000103037810 */ /* 0x000fc40007ffe0ff */
[----:B------:R-:W-:Y:S01]  /*0280*/  ISETP.NE.AND P0, PT, R0, RZ, PT ;  /* 0x000000ff0000720c */ /* 0x000fe20003f05270 */
[----:B--2---:R-:W-:-:S04]  /*0290*/  FADD R12, R12, -R15 ;  /* 0x8000000f0c0c7221 */ /* 0x004fc80000000000 */
[----:B------:R-:W-:-:S05]  /*02a0*/  FFMA R15, R12, UR5, R13 ;  /* 0x000000050c0f7c23 */ /* 0x000fca000800000d */
[----:B------:R3:W-:Y:S03]  /*02b0*/  STG.E desc[UR12][R8.64], R15 ;  /* 0x0000000f08007986 */ /* 0x0007e6000c10190c */
[----:B------:R-:W-:Y:S05]  /*02c0*/  @P0 BRA `(.L_x_3) ;  /* 0xfffffffc00c00947 */ /* 0x000fea000383ffff */
.L_x_2:
[----:B------:R-:W-:Y:S05]  /*02d0*/  @!P1 EXIT ;  /* 0x000000000000994d */ /* 0x000fea0003800000 */
[----:B------:R-:W0:Y:S08]  /*02e0*/  LDC.64 R6, c[0x0][0x380] ;  /* 0x0000e000ff067b82 */ /* 0x000e300000000a00 */
[----:B------:R-:W1:Y:S01]  /*02f0*/  LDC.64 R4, c[0x0][0x388] ;  /* 0x0000e200ff047b82 */ /* 0x000e620000000a00 */
[----:B0-----:R-:W-:-:S04]  /*0300*/  IADD3 R6, P0, PT, R6, 0x8, RZ ;  /* 0x0000000806067810 */ /* 0x001fc80007f1e0ff */
[----:B------:R-:W-:Y:S02]  /*0310*/  IADD3.X R7, PT, PT, RZ, R7, RZ, P0, !PT ;  /* 0x00000007ff077210 */ /* 0x000fe400007fe4ff */
[----:B-1----:R-:W-:-:S04]  /*0320*/  IADD3 R4, P1, PT, R4, 0x8, RZ ;  /* 0x0000000804047810 */ /* 0x002fc80007f3e0ff */
[----:B------:R-:W-:-:S09]  /*0330*/  IADD3.X R5, PT, PT, RZ, R5, RZ, P1, !PT ;  /* 0x00000005ff057210 */ /* 0x000fd20000ffe4ff */
.L_x_4:
[----:B---3--:R-:W-:-:S05]  /*0340*/  IMAD.WIDE R8, R3, 0x4, R6 ;  /* 0x0000000403087825 */ /* 0x008fca00078e0206 */
[----:B--2---:R-:W2:Y:S04]  /*0350*/  LDG.E R0, desc[UR12][R8.64+-0x4] ;  /* 0xfffffc0c08007981 */ /* 0x004ea8000c1e1900 */
[----:B------:R-:W2:Y:S02]  /*0360*/  LDG.E R11, desc[UR12][R8.64+-0x8] ;  /* 0xfffff80c080b7981 */ /* 0x000ea4000c1e1900 */
[----:B--2---:R-:W-:Y:S01]  /*0370*/  FADD R0, R0, -R11 ;  /* 0x8000000b00007221 */ /* 0x004fe20000000000 */
[----:B------:R-:W-:-:S04]  /*0380*/  IMAD.WIDE R10, R3, 0x4, R4 ;  /* 0x00000004030a7825 */ /* 0x000fc800078e0204 */
[----:B------:R-:W-:-:S05]  /*0390*/  FMUL R13, R0, UR14 ;  /* 0x0000000e000d7c20 */ /* 0x000fca0008400000 */
[----:B------:R0:W-:Y:S04]  /*03a0*/  STG.E desc[UR12][R10.64+-0x8], R13 ;  /* 0xfffff80d0a007986 */ /* 0x0001e8000c10190c */
[----:B------:R-:W2:Y:S04]  /*03b0*/  LDG.E R0, desc[UR12][R8.64+-0xc] ;  /* 0xfffff40c08007981 */ /* 0x000ea8000c1e1900 */
[----:B------:R-:W2:Y:S02]  /*03c0*/  LDG.E R15, desc[UR12][R8.64+-0x8] ;  /* 0xfffff80c080f7981 */ /* 0x000ea4000c1e1900 */
[----:B--2---:R-:W-:-:S04]  /*03d0*/  FADD R0, R0, -R15 ;  /* 0x8000000f00007221 */ /* 0x004fc80000000000 */
[----:B------:R-:W-:-:S05]  /*03e0*/  FFMA R15, R0, UR14, R13 ;  /* 0x0000000e000f7c23 */ /* 0x000fca000800000d */
[----:B------:R1:W-:Y:S04]  /*03f0*/  STG.E desc[UR12][R10.64+-0x8], R15 ;  /* 0xfffff80f0a007986 */ /* 0x0003e8000c10190c */
[----:B------:R-:W2:Y:S04]  /*0400*/  LDG.E R0, desc[UR12][R8.64] ;  /* 0x0000000c08007981 */ /* 0x000ea8000c1e1900 */
[----:B------:R-:W2:Y:S02]  /*0410*/  LDG.E R17, desc[UR12][R8.64+-0x4] ;  /* 0xfffffc0c08117981 */ /* 0x000ea4000c1e1900 */
[----:B--2---:R-:W-:-:S04]  /*0420*/  FADD R0, R0, -R17 ;  /* 0x8000001100007221 */ /* 0x004fc80000000000 */
[----:B------:R-:W-:-:S05]  /*0430*/  FMUL R17, R0, UR14 ;  /* 0x0000000e00117c20 */ /* 0x000fca0008400000 */
[----:B------:R2:W-:Y:S04]  /*0440*/  STG.E desc[UR12][R10.64+-0x4], R17 ;  /* 0xfffffc110a007986 */ /* 0x0005e8000c10190c */
[----:B------:R-:W3:Y:S04]  /*0450*/  LDG.E R0, desc[UR12][R8.64+-0x8] ;  /* 0xfffff80c08007981 */ /* 0x000ee8000c1e1900 */
[----:B0-----:R-:W3:Y:S02]  /*0460*/  LDG.E R13, desc[UR12][R8.64+-0x4] ;  /* 0xfffffc0c080d7981 */ /* 0x001ee4000c1e1900 */
[----:B---3--:R-:W-:-:S04]  /*0470*/  FADD R0, R0, -R13 ;  /* 0x8000000d00007221 */ /* 0x008fc80000000000 */
[----:B------:R-:W-:-:S05]  /*0480*/  FFMA R13, R0, UR14, R17 ;  /* 0x0000000e000d7c23 */ /* 0x000fca0008000011 */
[----:B------:R0:W-:Y:S04]  /*0490*/  STG.E desc[UR12][R10.64+-0x4], R13 ;  /* 0xfffffc0d0a007986 */ /* 0x0001e8000c10190c */
[----:B------:R-:W3:Y:S04]  /*04a0*/  LDG.E R0, desc[UR12][R8.64+0x4] ;  /* 0x0000040c08007981 */ /* 0x000ee8000c1e1900 */
[----:B-1----:R-:W3:Y:S02]  /*04b0*/  LDG.E R15, desc[UR12][R8.64] ;  /* 0x0000000c080f7981 */ /* 0x002ee4000c1e1900 */
[----:B---3--:R-:W-:-:S04]  /*04c0*/  FADD R0, R0, -R15 ;  /* 0x8000000f00007221 */ /* 0x008fc80000000000 */
[----:B------:R-:W-:-:S05]  /*04d0*/  FMUL R15, R0, UR14 ;  /* 0x0000000e000f7c20 */ /* 0x000fca0008400000 */
[----:B------:R1:W-:Y:S04]  /*04e0*/  STG.E desc[UR12][R10.64], R15 ;  /* 0x0000000f0a007986 */ /* 0x0003e8000c10190c */
[----:B------:R-:W3:Y:S04]  /*04f0*/  LDG.E R0, desc[UR12][R8.64+-0x4] ;  /* 0xfffffc0c08007981 */ /* 0x000ee8000c1e1900 */
[----:B--2---:R-:W3:Y:S02]  /*0500*/  LDG.E R17, desc[UR12][R8.64] ;  /* 0x0000000c08117981 */ /* 0x004ee4000c1e1900 */
[----:B---3--:R-:W-:-:S04]  /*0510*/  FADD R0, R0, -R17 ;  /* 0x8000001100007221 */ /* 0x008fc80000000000 */
[----:B------:R-:W-:-:S05]  /*0520*/  FFMA R17, R0, UR14, R15 ;  /* 0x0000000e00117c23 */ /* 0x000fca000800000f */
[----:B------:R2:W-:Y:S04]  /*0530*/  STG.E desc[UR12][R10.64], R17 ;  /* 0x000000110a007986 */ /* 0x0005e8000c10190c */
[----:B------:R-:W3:Y:S04]  /*0540*/  LDG.E R0, desc[UR12][R8.64+0x8] ;  /* 0x0000080c08007981 */ /* 0x000ee8000c1e1900 */
[----:B0-----:R-:W3:Y:S02]  /*0550*/  LDG.E R13, desc[UR12][R8.64+0x4] ;  /* 0x0000040c080d7981 */ /* 0x001ee4000c1e1900 */
[----:B---3--:R-:W-:-:S04]  /*0560*/  FADD R0, R0, -R13 ;  /* 0x8000000d00007221 */ /* 0x008fc80000000000 */
[----:B------:R-:W-:-:S05]  /*0570*/  FMUL R13, R0, UR14 ;  /* 0x0000000e000d7c20 */ /* 0x000fca0008400000 */
[----:B------:R2:W-:Y:S04]  /*0580*/  STG.E desc[UR12][R10.64+0x4], R13 ;  /* 0x0000040d0a007986 */ /* 0x0005e8000c10190c */
[----:B------:R-:W3:Y:S04]  /*0590*/  LDG.E R0, desc[UR12][R8.64] ;  /* 0x0000000c08007981 */ /* 0x000ee8000c1e1900 */
[----:B-1----:R-:W3:Y:S01]  /*05a0*/  LDG.E R15, desc[UR12][R8.64+0x4] ;  /* 0x0000040c080f7981 */ /* 0x002ee2000c1e1900 */
[----:B------:R-:W-:-:S04]  /*05b0*/  IADD3 R3, PT, PT, R3, 0x4, RZ ;  /* 0x0000000403037810 */ /* 0x000fc80007ffe0ff */
[----:B------:R-:W-:Y:S01]  /*05c0*/  ISETP.GE.AND P0, PT, R3, R2, PT ;  /* 0x000000020300720c */ /* 0x000fe20003f06270 */
[----:B---3--:R-:W-:-:S04]  /*05d0*/  FADD R0, R0, -R15 ;  /* 0x8000000f00007221 */ /* 0x008fc80000000000 */
[----:B------:R-:W-:-:S05]  /*05e0*/  FFMA R15, R0, UR14, R13 ;  /* 0x0000000e000f7c23 */ /* 0x000fca000800000d */
[----:B------:R2:W-:Y:S03]  /*05f0*/  STG.E desc[UR12][R10.64+0x4], R15 ;  /* 0x0000040f0a007986 */ /* 0x0005e6000c10190c */
[----:B------:R-:W-:Y:S05]  /*0600*/  @!P0 BRA `(.L_x_4) ;  /* 0xfffffffc004c8947 */ /* 0x000fea000383ffff */
[----:B------:R-:W-:Y:S05]  /*0610*/  EXIT ;  /* 0x000000000000794d */ /* 0x000fea0003800000 */
.L_x_1:
[----:B------:R-:W-:-:S13]  /*0620*/  ISETP.NE.OR P1, PT, R3, RZ, !P0 ;  /* 0x000000ff0300720c */ /* 0x000fda0004725670 */
[----:B------:R-:W-:Y:S05]  /*0630*/  @P1 BRA `(.L_x_5) ;  /* 0x0000000400ec1947 */ /* 0x000fea0003800000 */
[----:B------:R-:W-:Y:S01]  /*0640*/  ISETP.GE.AND P0, PT, R2, 0x2, PT ;  /* 0x000000020200780c */ /* 0x000fe20003f06270 */
[----:B------:R-:W-:-:S12]  /*0650*/  BSSY.RECONVERGENT B0, `(.L_x_6) ;  /* 0x0000070000007945 */ /* 0x000fd80003800200 */
[----:B------:R-:W-:Y:S05]  /*0660*/  @!P0 BRA `(.L_x_7) ;  /* 0x0000000400b88947 */ /* 0x000fea0003800000 */
[----:B------:R-:W0:Y:S01]  /*0670*/  LDC.64 R4, c[0x0][0x380] ;  /* 0x0000e000ff047b82 */ /* 0x000e220000000a00 */
[C---:B------:R-:W-:Y:S01]  /*0680*/  IADD3 R0, PT, PT, R2.reuse, -0x2, RZ ;  /* 0xfffffffe02007810 */ /* 0x040fe20007ffe0ff */
[----:B------:R-:W-:Y:S01]  /*0690*/  BSSY.RECONVERGENT B1, `(.L_x_8) ;  /* 0x0000048000017945 */ /* 0x000fe20003800200 */
[----:B------:R-:W-:Y:S01]  /*06a0*/  IADD3 R6, PT, PT, R2, -0x1, RZ ;  /* 0xffffffff02067810 */ /* 0x000fe20007ffe0ff */
[----:B------:R-:W-:Y:S01]  /*06b0*/  HFMA2 R3, -RZ, RZ, 0, 5.9604644775390625e-08 ;  /* 0x00000001ff037431 */ /* 0x000fe200000001ff */
[----:B------:R-:W-:Y:S02]  /*06c0*/  ISETP.GE.U32.AND P0, PT, R0, 0x3, PT ;  /* 0x000000030000780c */ /* 0x000fe40003f06070 */
[----:B------:R-:W-:-:S11]  /*06d0*/  LOP3.LUT R0, R6, 0x3, RZ, 0xc0, !PT ;  /* 0x0000000306007812 */ /* 0x000fd600078ec0ff */
[----:B------:R-:W-:Y:S05]  /*06e0*/  @!P0 BRA `(.L_x_9) ;  /* 0x0000000400088947 */ /* 0x000fea0003800000 */
[----:B------:R-:W1:Y:S01]  /*06f0*/  LDCU.64 UR6, c[0x0][0x388] ;  /* 0x00007100ff0677ac */ /* 0x000e620008000a00 */
[----:B------:R-:W-:Y:S01]  /*0700*/  MOV R2, 0xc ;  /* 0x0000000c00027802 */ /* 0x000fe20000000f00 */
[----:B------:R-:W-:Y:S01]  /*0710*/  BSSY.RECONVERGENT B2, `(.L_x_10) ;  /* 0x000003e000027945 */ /* 0x000fe20003800200 */
[----:B------:R-:W-:Y:S02]  /*0720*/  MOV R3, 0x0 ;  /* 0x0000000000037802 */ /* 0x000fe40000000f00 */
[----:B------:R-:W-:Y:S02]  /*0730*/  LOP3.LUT R6, R6, 0xfffffffc, RZ, 0xc0, !PT ;  /* 0xfffffffc06067812 */ /* 0x000fe400078ec0ff */
[----:B------:R-:W-:Y:S01]  /*0740*/  MOV R8, RZ ;  /* 0x000000ff00087202 */ /* 0x000fe20000000f00 */
[----:B0-----:R-:W-:Y:S01]  /*0750*/  IMAD.WIDE.U32 R2, R4, 0x1, R2 ;  /* 0x0000000104027825 */ /* 0x001fe200078e0002 */
[----:B------:R-:W-:-:S04]  /*0760*/  IADD3 R9, PT, PT, -R6, RZ, RZ ;  /* 0x000000ff06097210 */ /* 0x000fc80007ffe1ff */
[----:B------:R-:W-:Y:S01]  /*0770*/  IADD3 R17, PT, PT, R3, R5, RZ ;  /* 0x0000000503117210 */ /* 0x000fe20007ffe0ff */
[----:B-1----:R-:W-:-:S04]  /*0780*/  UIADD3 UR5, UP0, UPT, UR6, 0x10, URZ ;  /* 0x0000001006057890 */ /* 0x002fc8000ff1e0ff */
[----:B------:R-:W-:Y:S02]  /*0790*/  UIADD3.X UR6, UPT, UPT, URZ, UR7, URZ, UP0, !UPT ;  /* 0x00000007ff067290 */ /* 0x000fe400087fe4ff */
[----:B------:R-:W-:-:S04]  /*07a0*/  MOV R10, UR5 ;  /* 0x00000005000a7c02 */ /* 0x000fc80008000f00 */
[----:B------:R-:W-:-:S07]  /*07b0*/  MOV R15, UR6 ;  /* 0x00000006000f7c02 */ /* 0x000fce0008000f00 */
.L_x_11:
[----:B------:R-:W-:-:S05]  /*07c0*/  MOV R3, R17 ;  /* 0x0000001100037202 */ /* 0x000fca0000000f00 */
[----:B0-----:R-:W2:Y:S04]  /*07d0*/  LDG.E R6, desc[UR12][R2.64+-0x4] ;  /* 0xfffffc0c02067981 */ /* 0x001ea8000c1e1900 */
[----:B------:R-:W2:Y:S02]  /*07e0*/  LDG.E R7, desc[UR12][R2.64+-0x8] ;  /* 0xfffff80c02077981 */ /* 0x000ea4000c1e1900 */
[----:B--2---:R-:W-:Y:S01]  /*07f0*/  FADD R6, R6, -R7 ;  /* 0x8000000706067221 */ /* 0x004fe20000000000 */
[----:B------:R-:W-:-:S03]  /*0800*/  MOV R7, R15 ;  /* 0x0000000f00077202 */ /* 0x000fc60000000f00 */
[----:B------:R-:W-:Y:S01]  /*0810*/  FMUL R11, R6, UR15 ;  /* 0x0000000f060b7c20 */ /* 0x000fe20008400000 */
[----:B------:R-:W-:-:S05]  /*0820*/  MOV R6, R10 ;  /* 0x0000000a00067202 */ /* 0x000fca0000000f00 */
        /* <DEDUP_REMOVED lines=32> */
[----:B-1----:R1:W3:Y:S01]  /*0a30*/  LDG.E R13, desc[UR12][R2.64+0x4] ;  /* 0x0000040c020d7981 */ /* 0x0022e2000c1e1900 */
[----:B------:R-:W-:Y:S02]  /*0a40*/  IADD3 R9, PT, PT, R9, 0x4, RZ ;  /* 0x0000000409097810 */ /* 0x000fe40007ffe0ff */
[----:B------:R-:W-:-:S02]  /*0a50*/  IADD3 R8, PT, PT, R8, 0x4, RZ ;  /* 0x0000000408087810 */ /* 0x000fc40007ffe0ff */
[----:B------:R-:W-:Y:S02]  /*0a60*/  ISETP.NE.AND P0, PT, R9, RZ, PT ;  /* 0x000000ff0900720c */ /* 0x000fe40003f05270 */
[----:B-1----:R-:W-:-:S04]  /*0a70*/  IADD3 R2, P1, PT, R2, 0x10, RZ ;  /* 0x0000001002027810 */ /* 0x002fc80007f3e0ff */
[----:B------:R-:W-:Y:S01]  /*0a80*/  IADD3.X R17, PT, PT, RZ, R3, RZ, P1, !PT ;  /* 0x00000003ff117210 */ /* 0x000fe20000ffe4ff */
[----:B---3--:R-:W-:-:S04]  /*0a90*/  FADD R10, R10, -R13 ;  /* 0x8000000d0a0a7221 */ /* 0x008fc80000000000 */
[----:B------:R-:W-:Y:S01]  /*0aa0*/  FFMA R13, R10, UR15, R11 ;  /* 0x0000000f0a0d7c23 */ /* 0x000fe2000800000b */
[----:B------:R-:W-:-:S04]  /*0ab0*/  IADD3 R10, P2, PT, R6, 0x10, RZ ;  /* 0x00000010060a7810 */ /* 0x000fc80007f5e0ff */
[----:B------:R0:W-:Y:S01]  /*0ac0*/  STG.E desc[UR12][R6.64], R13 ;  /* 0x0000000d06007986 */ /* 0x0001e2000c10190c */
[----:B--2---:R-:W-:Y:S01]  /*0ad0*/  IADD3.X R15, PT, PT, RZ, R7, RZ, P2, !PT ;  /* 0x00000007ff0f7210 */ /* 0x004fe200017fe4ff */
[----:B------:R-:W-:Y:S07]  /*0ae0*/  @P0 BRA `(.L_x_11) ;  /* 0xfffffffc00340947 */ /* 0x000fee000383ffff */
[----:B------:R-:W-:Y:S05]  /*0af0*/  BSYNC.RECONVERGENT B2 ;  /* 0x0000000000027941 */ /* 0x000fea0003800200 */
.L_x_10:
[----:B------:R-:W-:-:S07]  /*0b00*/  IADD3 R3, PT, PT, R8, 0x1, RZ ;  /* 0x0000000108037810 */ /* 0x000fce0007ffe0ff */
.L_x_9:
[----:B------:R-:W-:Y:S05]  /*0b10*/  BSYNC.RECONVERGENT B1 ;  /* 0x0000000000017941 */ /* 0x000fea0003800200 */
.L_x_8:
[----:B------:R-:W-:-:S13]  /*0b20*/  ISETP.NE.AND P0, PT, R0, RZ, PT ;  /* 0x000000ff0000720c */ /* 0x000fda0003f05270 */
[----:B------:R-:W-:Y:S05]  /*0b30*/  @!P0 BRA `(.L_x_7) ;  /* 0x0000000000848947 */ /* 0x000fea0003800000 */
[----:B0-----:R-:W0:Y:S01]  /*0b40*/  LDC.64 R6, c[0x0][0x388] ;  /* 0x0000e200ff067b82 */ /* 0x001e220000000a00 */
[----:B------:R-:W-:Y:S02]  /*0b50*/  IADD3 R4, P0, PT, R4, -0x4, RZ ;  /* 0xfffffffc04047810 */ /* 0x000fe40007f1e0ff */
[----:B------:R-:W-:Y:S02]  /*0b60*/  IADD3 R0, PT, PT, -R0, RZ, RZ ;  /* 0x000000ff00007210 */ /* 0x000fe40007ffe1ff */
[----:B------:R-:W-:-:S03]  /*0b70*/  IADD3.X R5, PT, PT, R5, -0x1, RZ, P0, !PT ;  /* 0xffffffff05057810 */ /* 0x000fc600007fe4ff */
[----:B------:R-:W1:Y:S01]  /*0b80*/  LDC.64 R8, c[0x0][0x380] ;  /* 0x0000e000ff087b82 */ /* 0x000e620000000a00 */
[----:B0-----:R-:W-:-:S03]  /*0b90*/  IMAD.WIDE.U32 R6, R3, 0x4, R6 ;  /* 0x0000000403067825 */ /* 0x001fc600078e0006 */
[----:B------:R-:W-:Y:S02]  /*0ba0*/  MOV R12, R6 ;  /* 0x00000006000c7202 */ /* 0x000fe40000000f00 */
[----:B------:R-:W-:Y:S01]  /*0bb0*/  MOV R17, R7 ;  /* 0x0000000700117202 */ /* 0x000fe20000000f00 */
[----:B-1----:R-:W-:-:S03]  /*0bc0*/  IMAD.WIDE.U32 R8, R3, 0x4, R8 ;  /* 0x0000000403087825 */ /* 0x002fc600078e0008 */
[----:B------:R-:W-:Y:S02]  /*0bd0*/  MOV R6, R8 ;  /* 0x0000000800067202 */ /* 0x000fe40000000f00 */
[----:B------:R-:W-:-:S07]  /*0be0*/  MOV R7, R9 ;  /* 0x0000000900077202 */ /* 0x000fce0000000f00 */
.L_x_12:
[----:B------:R-:W2:Y:S01]  /*0bf0*/  LDG.E R2, desc[UR12][R6.64+0x4] ;  /* 0x0000040c06027981 */ /* 0x000ea2000c1e1900 */
[----:B------:R-:W0:Y:S03]  /*0c00*/  LDCU UR5, c[0x0][0x394] ;  /* 0x00007280ff0577ac */ /* 0x000e260008000800 */
[----:B------:R-:W2:Y:S01]  /*0c10*/  LDG.E R9, desc[UR12][R6.64] ;  /* 0x0000000c06097981 */ /* 0x000ea2000c1e1900 */
[----:B-1----:R-:W-:Y:S02]  /*0c20*/  MOV R10, R12 ;  /* 0x0000000c000a7202 */ /* 0x002fe40000000f00 */
[----:B------:R-:W-:Y:S01]  /*0c30*/  MOV R11, R17 ;  /* 0x00000011000b7202 */ /* 0x000fe20000000f00 */
[----:B--2---:R-:W-:Y:S01]  /*0c40*/  FADD R2, R2, -R9 ;  /* 0x8000000902027221 */ /* 0x004fe20000000000 */
[----:B------:R-:W-:-:S04]  /*0c50*/  IMAD.WIDE R8, R3, 0x4, R4 ;  /* 0x0000000403087825 */ /* 0x000fc800078e0204 */
[----:B0-----:R-:W-:-:S05]  /*0c60*/  FMUL R13, R2, UR5 ;  /* 0x00000005020d7c20 */ /* 0x001fca0008400000 */
[----:B------:R1:W-:Y:S04]  /*0c70*/  STG.E desc[UR12][R10.64], R13 ;  /* 0x0000000d0a007986 */ /* 0x0003e8000c10190c */
[----:B------:R-:W2:Y:S04]  /*0c80*/  LDG.E R8, desc[UR12][R8.64] ;  /* 0x0000000c08087981 */ /* 0x000ea8000c1e1900 */
[----:B------:R0:W2:Y:S01]  /*0c90*/  LDG.E R15, desc[UR12][R6.64] ;  /* 0x0000000c060f7981 */ /* 0x0000a2000c1e1900 */
[----:B------:R-:W-:Y:S02]  /*0ca0*/  IADD3 R0, PT, PT, R0, 0x1, RZ ;  /* 0x0000000100007810 */ /* 0x000fe40007ffe0ff */
[----:B------:R-:W-:-:S02]  /*0cb0*/  IADD3 R12, P2, PT, R10, 0x4, RZ ;  /* 0x000000040a0c7810 */ /* 0x000fc40007f5e0ff */
[----:B------:R-:W-:Y:S02]  /*0cc0*/  ISETP.NE.AND P0, PT, R0, RZ, PT ;  /* 0x000000ff0000720c */ /* 0x000fe40003f05270 */
[----:B------:R-:W-:Y:S02]  /*0cd0*/  IADD3.X R17, PT, PT, RZ, R11, RZ, P2, !PT ;  /* 0x0000000bff117210 */ /* 0x000fe400017fe4ff */
[----:B------:R-:W-:Y:S02]  /*0ce0*/  IADD3 R3, PT, PT, R3, 0x1, RZ ;  /* 0x0000000103037810 */ /* 0x000fe40007ffe0ff */
[----:B0-----:R-:W-:-:S04]  /*0cf0*/  IADD3 R6, P1, PT, R6, 0x4, RZ ;  /* 0x0000000406067810 */ /* 0x001fc80007f3e0ff */
[----:B------:R-:W-:Y:S01]  /*0d00*/  IADD3.X R7, PT, PT, RZ, R7, RZ, P1, !PT ;  /* 0x00000007ff077210 */ /* 0x000fe20000ffe4ff */
[----:B--2---:R-:W-:-:S04]  /*0d10*/  FADD R2, R8, -R15 ;  /* 0x8000000f08027221 */ /* 0x004fc80000000000 */
[----:B------:R-:W-:-:S05]  /*0d20*/  FFMA R15, R2, UR5, R13 ;  /* 0x00000005020f7c23 */ /* 0x000fca000800000d */
[----:B------:R1:W-:Y:S01]  /*0d30*/  STG.E desc[UR12][R10.64], R15 ;  /* 0x0000000f0a007986 */ /* 0x0003e2000c10190c */
[----:B------:R-:W-:Y:S05]  /*0d40*/  @P0 BRA `(.L_x_12) ;  /* 0xfffffffc00a80947 */ /* 0x000fea000383ffff */
.L_x_7:
[----:B------:R-:W-:Y:S05]  /*0d50*/  BSYNC.RECONVERGENT B0 ;  /* 0x0000000000007941 */ /* 0x000fea0003800200 */
.L_x_6:
[----:B0-----:R-:W0:Y:S01]  /*0d60*/  LDC.64 R4, c[0x0][0x380] ;  /* 0x0000e000ff047b82 */ /* 0x001e220000000a00 */
[----:B------:R-:W2:Y:S01]  /*0d70*/  LDCU UR5, c[0x0][0x394] ;  /* 0x00007280ff0577ac */ /* 0x000ea20008000800 */
[----:B0-----:R-:W3:Y:S04]  /*0d80*/  LDG.E R0, desc[UR12][R4.64+0x4] ;  /* 0x0000040c04007981 */ /* 0x001ee8000c1e1900 */
[----:B------:R-:W3:Y:S02]  /*0d90*/  LDG.E R7, desc[UR12][R4.64] ;  /* 0x0000000c04077981 */ /* 0x000ee4000c1e1900 */
[----:B------:R-:W0:Y:S01]  /*0da0*/  LDC.64 R2, c[0x0][0x388] ;  /* 0x0000e200ff027b82 */ /* 0x000e220000000a00 */
[----:B---3--:R-:W-:-:S04]  /*0db0*/  FADD R0, R0, -R7 ;  /* 0x8000000700007221 */ /* 0x008fc80000000000 */
[----:B--2---:R-:W-:-:S05]  /*0dc0*/  FMUL R7, R0, UR5 ;  /* 0x0000000500077c20 */ /* 0x004fca0008400000 */
[----:B0-----:R-:W-:Y:S01]  /*0dd0*/  STG.E desc[UR12][R2.64], R7 ;  /* 0x0000000702007986 */ /* 0x001fe2000c10190c */
[----:B------:R-:W-:Y:S05]  /*0de0*/  EXIT ;  /* 0x000000000000794d */ /* 0x000fea0003800000 */
.L_x_5:
[----:B------:R-:W-:-:S13]  /*0df0*/  ISETP.NE.AND P1, PT, R3, RZ, PT ;  /* 0x000000ff0300720c */ /* 0x000fda0003f25270 */
[----:B------:R-:W-:Y:S05]  /*0e00*/  @!P0 BRA P1, `(.L_x_13) ;  /* 0x0000000c00c48947 */ /* 0x000fea0000800000 */
[----:B------:R-:W-:-:S13]  /*0e10*/  ISETP.GE.AND P0, PT, R0, 0x4, PT ;  /* 0x000000040000780c */ /* 0x000fda0003f06270 */
[----:B------:R-:W-:Y:S05]  /*0e20*/  @!P0 BRA `(.L_x_14) ;  /* 0x0000000c00708947 */ /* 0x000fea0003800000 */
[C---:B------:R-:W-:Y:S02]  /*0e30*/  IADD3 R2, PT, PT, R0.reuse, -0x4, RZ ;  /* 0xfffffffc00027810 */ /* 0x040fe40007ffe0ff */
[----:B------:R-:W-:Y:S02]  /*0e40*/  IADD3 R3, PT, PT, R0, -0x3, RZ ;  /* 0xfffffffd00037810 */ /* 0x000fe40007ffe0ff */
[----:B------:R-:W-:Y:S01]  /*0e50*/  ISETP.GE.U32.AND P0, PT, R2, 0x7, PT ;  /* 0x000000070200780c */ /* 0x000fe20003f06070 */
[----:B------:R-:W-:Y:S01]  /*0e60*/  HFMA2 R2, -RZ, RZ, 0, 5.9604644775390625e-08 ;  /* 0x00000001ff027431 */ /* 0x000fe200000001ff */
[----:B------:R-:W-:-:S11]  /*0e70*/  LOP3.LUT R12, R3, 0x7, RZ, 0xc0, !PT ;  /* 0x00000007030c7812 */ /* 0x000fd600078ec0ff */
[----:B------:R-:W-:Y:S05]  /*0e80*/  @!P0 BRA `(.L_x_15) ;  /* 0x0000000400a88947 */ /* 0x000fea0003800000 */
[----:B------:R-:W0:Y:S01]  /*0e90*/  LDCU.128 UR8, c[0x0][0x380] ;  /* 0x00007000ff0877ac */ /* 0x000e220008000c00 */
[----:B------:R-:W-:Y:S02]  /*0ea0*/  LOP3.LUT R8, R3, 0xfffffff8, RZ, 0xc0, !PT ;  /* 0xfffffff803087812 */ /* 0x000fe400078ec0ff */
[----:B------:R-:W-:Y:S01]  /*0eb0*/  MOV R2, RZ ;  /* 0x000000ff00027202 */ /* 0x000fe20000000f00 */
[----:B------:R-:W1:Y:S01]  /*0ec0*/  LDCU UR7, c[0x0][0x394] ;  /* 0x00007280ff0777ac */ /* 0x000e620008000800 */
[----:B------:R-:W-:Y:S01]  /*0ed0*/  IADD3 R8, PT, PT, -R8, RZ, RZ ;  /* 0x000000ff08087210 */ /* 0x000fe20007ffe1ff */
[----:B0-----:R-:W-:Y:S02]  /*0ee0*/  UIADD3 UR5, UP0, UPT, UR8, 0x14, URZ ;  /* 0x0000001408057890 */ /* 0x001fe4000ff1e0ff */
[----:B------:R-:W-:Y:S02]  /*0ef0*/  UIADD3 UR10, UP1, UPT, UR10, 0x10, URZ ;  /* 0x000000100a0a7890 */ /* 0x000fe4000ff3e0ff */
[----:B------:R-:W-:-:S02]  /*0f00*/  UIADD3.X UR6, UPT, UPT, URZ, UR9, URZ, UP0, !UPT ;  /* 0x00000009ff067290 */ /* 0x000fc400087fe4ff */
[----:B------:R-:W-:Y:S01]  /*0f10*/  UIADD3.X UR11, UPT, UPT, URZ, UR11, URZ, UP1, !UPT ;  /* 0x0000000bff0b7290 */ /* 0x000fe20008ffe4ff */
[----:B------:R-:W-:Y:S02]  /*0f20*/  MOV R14, UR5 ;  /* 0x00000005000e7c02 */ /* 0x000fe40008000f00 */
[----:B------:R-:W-:Y:S02]  /*0f30*/  MOV R10, UR10 ;  /* 0x0000000a000a7c02 */ /* 0x000fe40008000f00 */
[----:B------:R-:W-:Y:S02]  /*0f40*/  MOV R15, UR6 ;  /* 0x00000006000f7c02 */ /* 0x000fe40008000f00 */
[----:B-1----:R-:W-:-:S07]  /*0f50*/  MOV R11, UR11 ;  /* 0x0000000b000b7c02 */ /* 0x002fce0008000f00 */
.L_x_16:
[----:B------:R-:W-:Y:S02]  /*0f60*/  MOV R4, R14 ;  /* 0x0000000e00047202 */ /* 0x000fe40000000f00 */
[----:B------:R-:W-:-:S05]  /*0f70*/  MOV R5, R15 ;  /* 0x0000000f00057202 */ /* 0x000fca0000000f00 */
[----:B--2---:R-:W2:Y:S04]  /*0f80*/  LDG.E R6, desc[UR12][R4.64+-0xc] ;  /* 0xfffff40c04067981 */ /* 0x004ea8000c1e1900 */
        /* <DEDUP_REMOVED lines=16> */
[----:B0-----:R-:W3:Y:S04]  /*1090*/  LDG.E R9, desc[UR12][R4.64+-0x10] ;  /* 0xfffff00c04097981 */ /* 0x001ee8000c1e1900 */
[----:B------:R-:W3:Y:S02]  /*10a0*/  LDG.E R10, desc[UR12][R4.64+-0xc] ;  /* 0xfffff40c040a7981 */ /* 0x000ee4000c1e1900 */
        /* <DEDUP_REMOVED lines=13> */
[----:B0-----:R-:W3:Y:S04]  /*1180*/  LDG.E R9, desc[UR12][R4.64] ;  /* 0x0000000c04097981 */ /* 0x001ee8000c1e1900 */
[----:B------:R-:W3:Y:S02]  /*1190*/  LDG.E R10, desc[UR12][R4.64+-0x4] ;  /* 0xfffffc0c040a7981 */ /* 0x000ee4000c1e1900 */
[----:B---3--:R-:W-:-:S04]  /*11a0*/  FADD R9, R9, -R10 ;  /* 0x8000000a09097221 */ /* 0x008fc80000000000 */
[----:B------:R-:W-:-:S05]  /*11b0*/  FMUL R9, R9, UR7 ;  /* 0x0000000709097c20 */ /* 0x000fca0008400000 */
[----:B------:R0:W-:Y:S04]  /*11c0*/  STG.E desc[UR12][R6.64], R9 ;  /* 0x0000000906007986 */ /* 0x0001e8000c10190c */
[----:B------:R-:W3:Y:S04]  /*11d0*/  LDG.E R10, desc[UR12][R4.64+-0x8] ;  /* 0xfffff80c040a7981 */ /* 0x000ee8000c1e1900 */
[----:B-1----:R-:W3:Y:S02]  /*11e0*/  LDG.E R11, desc[UR12][R4.64+-0x4] ;  /* 0xfffffc0c040b7981 */ /* 0x002ee4000c1e1900 */
[----:B---3--:R-:W-:-:S04]  /*11f0*/  FADD R10, R10, -R11 ;  /* 0x8000000b0a0a7221 */ /* 0x008fc80000000000 */
[----:B------:R-:W-:-:S05]  /*1200*/  FFMA R11, R10, UR7, R9 ;  /* 0x000000070a0b7c23 */ /* 0x000fca0008000009 */
[----:B------:R1:W-:Y:S04]  /*1210*/  STG.E desc[UR12][R6.64], R11 ;  /* 0x0000000b06007986 */ /* 0x0003e8000c10190c */
[----:B------:R-:W3:Y:S04]  /*1220*/  LDG.E R10, desc[UR12][R4.64+0x4] ;  /* 0x0000040c040a7981 */ /* 0x000ee8000c1e1900 */
[----:B--2---:R-:W3:Y:S02]  /*1230*/  LDG.E R13, desc[UR12][R4.64] ;  /* 0x0000000c040d7981 */ /* 0x004ee4000c1e1900 */
[----:B---3--:R-:W-:-:S04]  /*1240*/  FADD R10, R10, -R13 ;  /* 0x8000000d0a0a7221 */ /* 0x008fc80000000000 */
        /* <DEDUP_REMOVED lines=33> */
[----:B------:R-:W3:Y:S01]  /*1460*/  LDG.E R10, desc[UR12][R4.64+0xc] ;  /* 0x00000c0c040a7981 */ /* 0x000ee2000c1e1900 */
[----:B------:R-:W-:Y:S02]  /*1470*/  IADD3 R8, PT, PT, R8, 0x8, RZ ;  /* 0x0000000808087810 */ /* 0x000fe40007ffe0ff */
[----:B------:R-:W-:-:S02]  /*1480*/  IADD3 R14, P1, PT, R4, 0x20, RZ ;  /* 0x00000020040e7810 */ /* 0x000fc40007f3e0ff */
[----:B------:R-:W-:Y:S02]  /*1490*/  ISETP.NE.AND P0, PT, R8, RZ, PT ;  /* 0x000000ff0800720c */ /* 0x000fe40003f05270 */
[----:B------:R-:W-:Y:S02]  /*14a0*/  IADD3.X R15, PT, PT, RZ, R5, RZ, P1, !PT ;  /* 0x00000005ff0f7210 */ /* 0x000fe40000ffe4ff */
[----:B------:R-:W-:Y:S01]  /*14b0*/  IADD3 R2, PT, PT, R2, 0x8, RZ ;  /* 0x0000000802027810 */ /* 0x000fe20007ffe0ff */
[----:B---3--:R-:W-:-:S04]  /*14c0*/  FADD R10, R9, -R10 ;  /* 0x8000000a090a7221 */ /* 0x008fc80000000000 */
[----:B------:R-:W-:Y:S01]  /*14d0*/  FFMA R9, R10, UR7, R13 ;  /* 0x000000070a097c23 */ /* 0x000fe2000800000d */
[----:B------:R-:W-:-:S04]  /*14e0*/  IADD3 R10, P2, PT, R6, 0x20, RZ ;  /* 0x00000020060a7810 */ /* 0x000fc80007f5e0ff */
[----:B------:R2:W-:Y:S01]  /*14f0*/  STG.E desc[UR12][R6.64+0x10], R9 ;  /* 0x0000100906007986 */ /* 0x0005e2000c10190c */
[----:B-1----:R-:W-:Y:S01]  /*1500*/  IADD3.X R11, PT, PT, RZ, R7, RZ, P2, !PT ;  /* 0x00000007ff0b7210 */ /* 0x002fe200017fe4ff */
[----:B------:R-:W-:Y:S07]  /*1510*/  @P0 BRA `(.L_x_16) ;  /* 0xfffffff800900947 */ /* 0x000fee000383ffff */
[----:B------:R-:W-:-:S07]  /*1520*/  IADD3 R2, PT, PT, R2, 0x1, RZ ;  /* 0x0000000102027810 */ /* 0x000fce0007ffe0ff */
.L_x_15:
[----:B------:R-:W-:-:S13]  /*1530*/  ISETP.NE.AND P0, PT, R12, RZ, PT ;  /* 0x000000ff0c00720c */ /* 0x000fda0003f05270 */
[----:B------:R-:W-:Y:S05]  /*1540*/  @!P0 BRA `(.L_x_14) ;  /* 0x0000000400a88947 */ /* 0x000fea0003800000 */
[----:B------:R-:W-:Y:S02]  /*1550*/  ISETP.GE.U32.AND P0, PT, R12, 0x4, PT ;  /* 0x000000040c00780c */ /* 0x000fe40003f06070 */
[----:B------:R-:W-:-:S04]  /*1560*/  LOP3.LUT R18, R3, 0x3, RZ, 0xc0, !PT ;  /* 0x0000000303127812 */ /* 0x000fc800078ec0ff */
[----:B------:R-:W-:-:S07]  /*1570*/  ISETP.NE.AND P1, PT, R18, RZ, PT ;  /* 0x000000ff1200720c */ /* 0x000fce0003f25270 */
[----:B------:R-:W-:Y:S06]  /*1580*/  @!P0 BRA `(.L_x_17) ;  /* 0x0000000000d48947 */ /* 0x000fec0003800000 */
[----:B--2---:R-:W0:Y:S01]  /*1590*/  LDC.64 R12, c[0x0][0x380] ;  /* 0x0000e000ff0c7b82 */ /* 0x004e220000000a00 */
[----:B------:R-:W-:Y:S01]  /*15a0*/  IADD3 R17, PT, PT, R2, 0x1, RZ ;  /* 0x0000000102117810 */ /* 0x000fe20007ffe0ff */
[----:B------:R-:W1:Y:S06]  /*15b0*/  LDCU UR5, c[0x0][0x394] ;  /* 0x00007280ff0577ac */ /* 0x000e6c0008000800 */
[----:B------:R-:W2:Y:S01]  /*15c0*/  LDC.64 R8, c[0x0][0x388] ;  /* 0x0000e200ff087b82 */ /* 0x000ea20000000a00 */
[----:B0-----:R-:W-:-:S04]  /*15d0*/  IMAD.WIDE.U32 R6, R17, 0x4, R12 ;  /* 0x0000000411067825 */ /* 0x001fc800078e000c */
[----:B------:R-:W-:Y:S01]  /*15e0*/  IMAD.WIDE.U32 R4, R2, 0x4, R12 ;  /* 0x0000000402047825 */ /* 0x000fe200078e000c */
[----:B------:R-:W3:Y:S04]  /*15f0*/  LDG.E R10, desc[UR12][R6.64] ;  /* 0x0000000c060a7981 */ /* 0x000ee8000c1e1900 */
[----:B------:R-:W3:Y:S02]  /*1600*/  LDG.E R11, desc[UR12][R4.64] ;  /* 0x0000000c040b7981 */ /* 0x000ee4000c1e1900 */
[----:B---3--:R-:W-:Y:S01]  /*1610*/  FADD R14, R10, -R11 ;  /* 0x8000000b0a0e7221 */ /* 0x008fe20000000000 */
[----:B--2---:R-:W-:-:S04]  /*1620*/  IMAD.WIDE.U32 R10, R2, 0x4, R8 ;  /* 0x00000004020a7825 */ /* 0x004fc800078e0008 */
[----:B-1----:R-:W-:Y:S01]  /*1630*/  FMUL R21, R14, UR5 ;  /* 0x000000050e157c20 */ /* 0x002fe20008400000 */
[----:B------:R-:W-:-:S04]  /*1640*/  IMAD.WIDE R14, R2, 0x4, R12 ;  /* 0x00000004020e7825 */ /* 0x000fc800078e020c */
[----:B------:R0:W-:Y:S04]  /*1650*/  STG.E desc[UR12][R10.64], R21 ;  /* 0x000000150a007986 */ /* 0x0001e8000c10190c */
[----:B------:R-:W2:Y:S04]  /*1660*/  LDG.E R23, desc[UR12][R4.64] ;  /* 0x0000000c04177981 */ /* 0x000ea8000c1e1900 */
[----:B------:R-:W2:Y:S01]  /*1670*/  LDG.E R16, desc[UR12][R14.64+-0x4] ;  /* 0xfffffc0c0e107981 */ /* 0x000ea2000c1e1900 */
[----:B------:R-:W-:-:S05]  /*1680*/  IADD3 R19, PT, PT, R2, 0x2, RZ ;  /* 0x0000000202137810 */ /* 0x000fca0007ffe0ff */
[----:B------:R-:W-:-:S04]  /*1690*/  IMAD.WIDE.U32 R12, R19, 0x4, R12 ;  /* 0x00000004130c7825 */ /* 0x000fc800078e000c */
[----:B--2---:R-:W-:-:S04]  /*16a0*/  FADD R16, R16, -R23 ;  /* 0x8000001710107221 */ /* 0x004fc80000000000 */
[----:B------:R-:W-:-:S05]  /*16b0*/  FFMA R23, R16, UR5, R21 ;  /* 0x0000000510177c23 */ /* 0x000fca0008000015 */
[----:B------:R1:W-:Y:S04]  /*16c0*/  STG.E desc[UR12][R10.64], R23 ;  /* 0x000000170a007986 */ /* 0x0003e8000c10190c */
[----:B------:R-:W2:Y:S04]  /*16d0*/  LDG.E R16, desc[UR12][R12.64] ;  /* 0x0000000c0c107981 */ /* 0x000ea8000c1e1900 */
[----:B------:R-:W2:Y:S02]  /*16e0*/  LDG.E R25, desc[UR12][R6.64] ;  /* 0x0000000c06197981 */ /* 0x000ea4000c1e1900 */
[----:B--2---:R-:W-:Y:S01]  /*16f0*/  FADD R25, R16, -R25 ;  /* 0x8000001910197221 */ /* 0x004fe20000000000 */
[----:B------:R-:W-:-:S04]  /*1700*/  IMAD.WIDE.U32 R16, R17, 0x4, R8 ;  /* 0x0000000411107825 */ /* 0x000fc800078e0008 */
[----:B------:R-:W-:-:S05]  /*1710*/  FMUL R25, R25, UR5 ;  /* 0x0000000519197c20 */ /* 0x000fca0008400000 */
[----:B------:R-:W-:Y:S04]  /*1720*/  STG.E desc[UR12][R16.64], R25 ;  /* 0x0000001910007986 */ /* 0x000fe8000c10190c */
[----:B0-----:R-:W2:Y:S04]  /*1730*/  LDG.E R21, desc[UR12][R6.64] ;  /* 0x0000000c06157981 */ /* 0x001ea8000c1e1900 */
[----:B------:R-:W2:Y:S02]  /*1740*/  LDG.E R20, desc[UR12][R14.64] ;  /* 0x0000000c0e147981 */ /* 0x000ea4000c1e1900 */
[----:B--2---:R-:W-:-:S04]  /*1750*/  FADD R20, R20, -R21 ;  /* 0x8000001514147221 */ /* 0x004fc80000000000 */
[----:B------:R-:W-:-:S05]  /*1760*/  FFMA R21, R20, UR5, R25 ;  /* 0x0000000514157c23 */ /* 0x000fca0008000019 */
[----:B------:R0:W-:Y:S04]  /*1770*/  STG.E desc[UR12][R16.64], R21 ;  /* 0x0000001510007986 */ /* 0x0001e8000c10190c */
[----:B------:R-:W2:Y:S04]  /*1780*/  LDG.E R20, desc[UR12][R4.64+0xc] ;  /* 0x00000c0c04147981 */ /* 0x000ea8000c1e1900 */
[----:B-1----:R-:W2:Y:S01]  /*1790*/  LDG.E R23, desc[UR12][R12.64] ;  /* 0x0000000c0c177981 */ /* 0x002ea2000c1e1900 */
[----:B------:R-:W-:-:S04]  /*17a0*/  IMAD.WIDE.U32 R8, R19, 0x4, R8 ;  /* 0x0000000413087825 */ /* 0x000fc800078e0008 */
[----:B--2---:R-:W-:-:S04]  /*17b0*/  FADD R20, R20, -R23 ;  /* 0x8000001714147221 */ /* 0x004fc80000000000 */
        /* <DEDUP_REMOVED lines=8> */
[----:B0-----:R-:W2:Y:S02]  /*1840*/  LDG.E R17, desc[UR12][R4.64+0xc] ;  /* 0x00000c0c04117981 */ /* 0x001ea4000c1e1900 */
[----:B--2---:R-:W-:-:S04]  /*1850*/  FADD R6, R6, -R17 ;  /* 0x8000001106067221 */ /* 0x004fc80000000000 */
[----:B------:R-:W-:-:S05]  /*1860*/  FMUL R17, R6, UR5 ;  /* 0x0000000506117c20 */ /* 0x000fca0008400000 */
[----:B------:R1:W-:Y:S04]  /*1870*/  STG.E desc[UR12][R10.64+0xc], R17 ;  /* 0x00000c110a007986 */ /* 0x0003e8000c10190c */
[----:B------:R-:W2:Y:S04]  /*1880*/  LDG.E R6, desc[UR12][R14.64+0x8] ;  /* 0x0000080c0e067981 */ /* 0x000ea8000c1e1900 */
[----:B------:R-:W2:Y:S01]  /*1890*/  LDG.E R13, desc[UR12][R4.64+0xc] ;  /* 0x00000c0c040d7981 */ /* 0x000ea2000c1e1900 */
[----:B------:R-:W-:Y:S01]  /*18a0*/  IADD3 R2, PT, PT, R2, 0x4, RZ ;  /* 0x0000000402027810 */ /* 0x000fe20007ffe0ff */
[----:B--2---:R-:W-:-:S04]  /*18b0*/  FADD R6, R6, -R13 ;  /* 0x8000000d06067221 */ /* 0x004fc80000000000 */
[----:B------:R-:W-:-:S05]  /*18c0*/  FFMA R13, R6, UR5, R17 ;  /* 0x00000005060d7c23 */ /* 0x000fca0008000011 */
[----:B------:R1:W-:Y:S02]  /*18d0*/  STG.E desc[UR12][R10.64+0xc], R13 ;  /* 0x00000c0d0a007986 */ /* 0x0003e4000c10190c */
.L_x_17:
[----:B------:R-:W-:Y:S05]  /*18e0*/  @!P1 BRA `(.L_x_14) ;  /* 0x0000000000c09947 */ /* 0x000fea0003800000 */
[----:B------:R-:W-:Y:S02]  /*18f0*/  ISETP.NE.AND P0, PT, R18, 0x1, PT ;  /* 0x000000011200780c */ /* 0x000fe40003f05270 */
[----:B------:R-:W-:-:S04]  /*1900*/  LOP3.LUT R3, R3, 0x1, RZ, 0xc0, !PT ;  /* 0x0000000103037812 */ /* 0x000fc800078ec0ff */
[----:B------:R-:W-:-:S07]  /*1910*/  ISETP.NE.U32.AND P1, PT, R3, 0x1, PT ;  /* 0x000000010300780c */ /* 0x000fce0003f25070 */
[----:B------:R-:W-:Y:S06]  /*1920*/  @!P0 BRA `(.L_x_18) ;  /* 0x00000000006c8947 */ /* 0x000fec0003800000 */
[----:B-12---:R-:W0:Y:S01]  /*1930*/  LDC.64 R8, c[0x0][0x380] ;  /* 0x0000e000ff087b82 */ /* 0x006e220000000a00 */
[----:B------:R-:W1:Y:S07]  /*1940*/  LDCU UR5, c[0x0][0x394] ;  /* 0x00007280ff0577ac */ /* 0x000e6e0008000800 */
[----:B------:R-:W2:Y:S01]  /*1950*/  LDC.64 R6, c[0x0][0x388] ;  /* 0x0000e200ff067b82 */ /* 0x000ea20000000a00 */
[----:B0-----:R-:W-:-:S05]  /*1960*/  IMAD.WIDE.U32 R4, R2, 0x4, R8 ;  /* 0x0000000402047825 */ /* 0x001fca00078e0008 */
[----:B------:R-:W3:Y:S04]  /*1970*/  LDG.E R3, desc[UR12][R4.64+0x4] ;  /* 0x0000040c04037981 */ /* 0x000ee8000c1e1900 */
[----:B------:R-:W3:Y:S01]  /*1980*/  LDG.E R10, desc[UR12][R4.64] ;  /* 0x0000000c040a7981 */ /* 0x000ee2000c1e1900 */
[----:B--2---:R-:W-:-:S04]  /*1990*/  IMAD.WIDE.U32 R6, R2, 0x4, R6 ;  /* 0x0000000402067825 */ /* 0x004fc800078e0006 */
[----:B------:R-:W-:-:S04]  /*19a0*/  IMAD.WIDE R8, R2, 0x4, R8 ;  /* 0x0000000402087825 */ /* 0x000fc800078e0208 */
[----:B---3--:R-:W-:-:S04]  /*19b0*/  FADD R3, R3, -R10 ;  /* 0x8000000a03037221 */ /* 0x008fc80000000000 */
[----:B-1----:R-:W-:-:S05]  /*19c0*/  FMUL R3, R3, UR5 ;  /* 0x0000000503037c20 */ /* 0x002fca0008400000 */
        /* <DEDUP_REMOVED lines=11> */
[----:B0-----:R-:W2:Y:S04]  /*1a80*/  LDG.E R3, desc[UR12][R8.64] ;  /* 0x0000000c08037981 */ /* 0x001ea8000c1e1900 */
[----:B------:R-:W2:Y:S01]  /*1a90*/  LDG.E R10, desc[UR12][R4.64+0x4] ;  /* 0x0000040c040a7981 */ /* 0x000ea2000c1e1900 */
[----:B------:R-:W-:Y:S01]  /*1aa0*/  IADD3 R2, PT, PT, R2, 0x2, RZ ;  /* 0x0000000202027810 */ /* 0x000fe20007ffe0ff */
[----:B--2---:R-:W-:-:S04]  /*1ab0*/  FADD R10, R3, -R10 ;  /* 0x8000000a030a7221 */ /* 0x004fc80000000000 */
[----:B------:R-:W-:-:S05]  /*1ac0*/  FFMA R3, R10, UR5, R13 ;  /* 0x000000050a037c23 */ /* 0x000fca000800000d */
[----:B------:R3:W-:Y:S02]  /*1ad0*/  STG.E desc[UR12][R6.64+0x4], R3 ;  /* 0x0000040306007986 */ /* 0x0007e4000c10190c */
.L_x_18:
[----:B------:R-:W-:Y:S05]  /*1ae0*/  @P1 BRA `(.L_x_14) ;  /* 0x0000000000401947 */ /* 0x000fea0003800000 */
[----:B-12---:R-:W0:Y:S01]  /*1af0*/  LDC.64 R8, c[0x0][0x380] ;  /* 0x0000e000ff087b82 */ /* 0x006e220000000a00 */
[----:B------:R-:W1:Y:S07]  /*1b00*/  LDCU UR5, c[0x0][0x394] ;  /* 0x00007280ff0577ac */ /* 0x000e6e0008000800 */
[----:B---3--:R-:W2:Y:S01]  /*1b10*/  LDC.64 R6, c[0x0][0x388] ;  /* 0x0000e200ff067b82 */ /* 0x008ea20000000a00 */
[----:B0-----:R-:W-:-:S05]  /*1b20*/  IMAD.WIDE.U32 R4, R2, 0x4, R8 ;  /* 0x0000000402047825 */ /* 0x001fca00078e0008 */
[----:B------:R-:W3:Y:S04]  /*1b30*/  LDG.E R3, desc[UR12][R4.64+0x4] ;  /* 0x0000040c04037981 */ /* 0x000ee8000c1e1900 */
[----:B------:R-:W3:Y:S01]  /*1b40*/  LDG.E R10, desc[UR12][R4.64] ;  /* 0x0000000c040a7981 */ /* 0x000ee2000c1e1900 */
[----:B--2---:R-:W-:-:S04]  /*1b50*/  IMAD.WIDE.U32 R6, R2, 0x4, R6 ;  /* 0x0000000402067825 */ /* 0x004fc800078e0006 */
[----:B---3--:R-:W-:-:S04]  /*1b60*/  FADD R3, R3, -R10 ;  /* 0x8000000a03037221 */ /* 0x008fc80000000000 */
[----:B-1----:R-:W-:Y:S01]  /*1b70*/  FMUL R11, R3, UR5 ;  /* 0x00000005030b7c20 */ /* 0x002fe20008400000 */
[----:B------:R-:W-:-:S04]  /*1b80*/  IMAD.WIDE R2, R2, 0x4, R8 ;  /* 0x0000000402027825 */ /* 0x000fc800078e0208 */
[----:B------:R0:W-:Y:S04]  /*1b90*/  STG.E desc[UR12][R6.64], R11 ;  /* 0x0000000b06007986 */ /* 0x0001e8000c10190c */
[----:B------:R-:W2:Y:S04]  /*1ba0*/  LDG.E R2, desc[UR12][R2.64+-0x4] ;  /* 0xfffffc0c02027981 */ /* 0x000ea8000c1e1900 */
[----:B------:R-:W2:Y:S02]  /*1bb0*/  LDG.E R9, desc[UR12][R4.64] ;  /* 0x0000000c04097981 */ /* 0x000ea4000c1e1900 */
[----:B--2---:R-:W-:-:S04]  /*1bc0*/  FADD R8, R2, -R9 ;  /* 0x8000000902087221 */ /* 0x004fc80000000000 */
[----:B------:R-:W-:-:S05]  /*1bd0*/  FFMA R9, R8, UR5, R11 ;  /* 0x0000000508097c23 */ /* 0x000fca000800000b */
[----:B------:R0:W-:Y:S02]  /*1be0*/  STG.E desc[UR12][R6.64], R9 ;  /* 0x0000000906007986 */ /* 0x0001e4000c10190c */
.L_x_14:
[----:B---3--:R-:W3:Y:S01]  /*1bf0*/  LDC.64 R2, c[0x0][0x380] ;  /* 0x0000e000ff027b82 */ /* 0x008ee20000000a00 */
[C---:B------:R-:W-:Y:S01]  /*1c00*/  IADD3 R5, PT, PT, R0.reuse, -0x2, RZ ;  /* 0xfffffffe00057810 */ /* 0x040fe20007ffe0ff */
[----:B------:R-:W4:Y:S04]  /*1c10*/  LDCU UR5, c[0x0][0x394] ;  /* 0x00007280ff0577ac */ /* 0x000f280008000800 */
[----:B---3--:R-:W-:Y:S02]  /*1c20*/  IMAD.WIDE R2, R5, 0x4, R2 ;  /* 0x0000000405027825 */ /* 0x008fe400078e0202 */
[----:B------:R-:W3:Y:S03]  /*1c30*/  LDC.64 R4, c[0x0][0x388] ;  /* 0x0000e200ff047b82 */ /* 0x000ee60000000a00 */
[----:B-1----:R-:W5:Y:S04]  /*1c40*/  LDG.E R8, desc[UR12][R2.64] ;  /* 0x0000000c02087981 */ /* 0x002f68000c1e1900 */
[----:B0-2---:R-:W5:Y:S01]  /*1c50*/  LDG.E R9, desc[UR12][R2.64+0x4] ;  /* 0x0000040c02097981 */ /* 0x005f62000c1e1900 */
[----:B------:R-:W0:Y:S01]  /*1c60*/  LDC.64 R6, c[0x0][0x380] ;  /* 0x0000e000ff067b82 */ /* 0x000e220000000a00 */
[----:B---3--:R-:W-:-:S04]  /*1c70*/  IMAD.WIDE R4, R0, 0x4, R4 ;  /* 0x0000000400047825 */ /* 0x008fc800078e0204 */
[----:B-----5:R-:W-:-:S04]  /*1c80*/  FADD R8, R8, -R9 ;  /* 0x8000000908087221 */ /* 0x020fc80000000000 */
[----:B----4-:R-:W-:-:S05]  /*1c90*/  FMUL R11, R8, UR5 ;  /* 0x00000005080b7c20 */ /* 0x010fca0008400000 */
[----:B------:R-:W-:Y:S04]  /*1ca0*/  STG.E desc[UR12][R4.64+-0x4], R11 ;  /* 0xfffffc0b04007986 */ /* 0x000fe8000c10190c */
[----:B0-----:R-:W2:Y:S04]  /*1cb0*/  LDG.E R0, desc[UR12][R6.64+0x4] ;  /* 0x0000040c06007981 */ /* 0x001ea8000c1e1900 */
[----:B------:R-:W2:Y:S01]  /*1cc0*/  LDG.E R13, desc[UR12][R6.64] ;  /* 0x0000000c060d7981 */ /* 0x000ea2000c1e1900 */
[----:B------:R-:W0:Y:S01]  /*1cd0*/  LDC.64 R8, c[0x0][0x388] ;  /* 0x0000e200ff087b82 */ /* 0x000e220000000a00 */
[----:B--2---:R-:W-:-:S04]  /*1ce0*/  FADD R0, R0, -R13 ;  /* 0x8000000d00007221 */ /* 0x004fc80000000000 */
[----:B------:R-:W-:-:S05]  /*1cf0*/  FMUL R3, R0, UR5 ;  /* 0x0000000500037c20 */ /* 0x000fca0008400000 */
[----:B0-----:R-:W-:Y:S01]  /*1d00*/  STG.E desc[UR12][R8.64], R3 ;  /* 0x0000000308007986 */ /* 0x001fe2000c10190c */
[----:B------:R-:W-:Y:S05]  /*1d10*/  EXIT ;  /* 0x000000000000794d */ /* 0x000fea0003800000 */
.L_x_13:
[----:B------:R-:W-:Y:S01]  /*1d20*/  IADD3 R4, PT, PT, R0, -0x2, RZ ;  /* 0xfffffffe00047810 */ /* 0x000fe20007ffe0ff */
[----:B------:R-:W-:Y:S03]  /*1d30*/  BSSY.RECONVERGENT B0, `(.L_x_19) ;  /* 0x0000056000007945 */ /* 0x000fe60003800200 */
[----:B------:R-:W-:-:S13]  /*1d40*/  ISETP.GE.AND P0, PT, R3, R4, PT ;  /* 0x000000040300720c */ /* 0x000fda0003f06270 */
[----:B------:R-:W-:Y:S05]  /*1d50*/  @P0 BRA `(.L_x_20) ;  /* 0x00000004004c0947 */ /* 0x000fea0003800000 */
[----:B------:R-:W-:Y:S01]  /*1d60*/  LOP3.LUT R4, R0, 0x2, RZ, 0x3c, !PT ;  /* 0x0000000200047812 */ /* 0x000fe200078e3cff */
[----:B------:R-:W-:Y:S01]  /*1d70*/  BSSY.RECONVERGENT B1, `(.L_x_21) ;  /* 0x000001a000017945 */ /* 0x000fe20003800200 */
[C---:B------:R-:W-:Y:S02]  /*1d80*/  IADD3 R5, PT, PT, -R3.reuse, -0x3, R0 ;  /* 0xfffffffd03057810 */ /* 0x040fe40007ffe100 */
[----:B------:R-:W-:Y:S02]  /*1d90*/  IADD3 R4, PT, PT, -R3, R4, RZ ;  /* 0x0000000403047210 */ /* 0x000fe40007ffe1ff */
[----:B------:R-:W-:Y:S02]  /*1da0*/  ISETP.GE.U32.AND P1, PT, R5, 0x3, PT ;  /* 0x000000030500780c */ /* 0x000fe40003f26070 */
[----:B------:R-:W-:-:S13]  /*1db0*/  LOP3.LUT P0, R12, R4, 0x3, RZ, 0xc0, !PT ;  /* 0x00000003040c7812 */ /* 0x000fda000780c0ff */
[----:B------:R-:W-:Y:S05]  /*1dc0*/  @!P0 BRA `(.L_x_22) ;  /* 0x0000000000508947 */ /* 0x000fea0003800000 */
[----:B------:R-:W0:Y:S01]  /*1dd0*/  LDC.64 R4, c[0x0][0x380] ;  /* 0x0000e000ff047b82 */ /* 0x000e220000000a00 */
[----:B------:R-:W-:-:S07]  /*1de0*/  IADD3 R12, PT, PT, -R12, RZ, RZ ;  /* 0x000000ff0c0c7210 */ /* 0x000fce0007ffe1ff */
[----:B------:R-:W1:Y:S02]  /*1df0*/  LDC.64 R6, c[0x0][0x388] ;  /* 0x0000e200ff067b82 */ /* 0x000e640000000a00 */
.L_x_23:
[C---:B0-----:R-:W-:Y:S01]  /*1e00*/  IMAD.WIDE R10, R3.reuse, 0x4, R4 ;  /* 0x00000004030a7825 */ /* 0x041fe200078e0204 */
[----:B------:R-:W0:Y:S04]  /*1e10*/  LDCU UR5, c[0x0][0x394] ;  /* 0x00007280ff0577ac */ /* 0x000e280008000800 */
[----:B--2---:R-:W2:Y:S04]  /*1e20*/  LDG.E R8, desc[UR12][R10.64+0x4] ;  /* 0x0000040c0a087981 */ /* 0x004ea8000c1e1900 */
[----:B------:R-:W2:Y:S02]  /*1e30*/  LDG.E R9, desc[UR12][R10.64] ;  /* 0x0000000c0a097981 */ /* 0x000ea4000c1e1900 */
[----:B--2---:R-:W-:Y:S01]  /*1e40*/  FADD R13, R8, -R9 ;  /* 0x80000009080d7221 */ /* 0x004fe20000000000 */
[----:B-1----:R-:W-:-:S04]  /*1e50*/  IMAD.WIDE R8, R3, 0x4, R6 ;  /* 0x0000000403087825 */ /* 0x002fc800078e0206 */
[----:B0-----:R-:W-:-:S05]  /*1e60*/  FMUL R13, R13, UR5 ;  /* 0x000000050d0d7c20 */ /* 0x001fca0008400000 */
[----:B------:R2:W-:Y:S04]  /*1e70*/  STG.E desc[UR12][R8.64], R13 ;  /* 0x0000000d08007986 */ /* 0x0005e8000c10190c */
[----:B------:R-:W3:Y:S04]  /*1e80*/  LDG.E R14, desc[UR12][R10.64+-0x4] ;  /* 0xfffffc0c0a0e7981 */ /* 0x000ee8000c1e1900 */
[----:B------:R-:W3:Y:S01]  /*1e90*/  LDG.E R15, desc[UR12][R10.64] ;  /* 0x0000000c0a0f7981 */ /* 0x000ee2000c1e1900 */
[----:B------:R-:W-:Y:S02]  /*1ea0*/  IADD3 R12, PT, PT, R12, 0x1, RZ ;  /* 0x000000010c0c7810 */ /* 0x000fe40007ffe0ff */
[----:B------:R-:W-:-:S02]  /*1eb0*/  IADD3 R3, PT, PT, R3, 0x1, RZ ;  /* 0x0000000103037810 */ /* 0x000fc40007ffe0ff */
[----:B------:R-:W-:Y:S01]  /*1ec0*/  ISETP.NE.AND P0, PT, R12, RZ, PT ;  /* 0x000000ff0c00720c */ /* 0x000fe20003f05270 */
[----:B---3--:R-:W-:-:S04]  /*1ed0*/  FADD R14, R14, -R15 ;  /* 0x8000000f0e0e7221 */ /* 0x008fc80000000000 */
[----:B------:R-:W-:-:S05]  /*1ee0*/  FFMA R15, R14, UR5, R13 ;  /* 0x000000050e0f7c23 */ /* 0x000fca000800000d */
[----:B------:R2:W-:Y:S03]  /*1ef0*/  STG.E desc[UR12][R8.64], R15 ;  /* 0x0000000f08007986 */ /* 0x0005e6000c10190c */
[----:B------:R-:W-:Y:S05]  /*1f00*/  @P0 BRA `(.L_x_23) ;  /* 0xfffffffc00bc0947 */ /* 0x000fea000383ffff */
.L_x_22:
[----:B------:R-:W-:Y:S05]  /*1f10*/  BSYNC.RECONVERGENT B1 ;  /* 0x0000000000017941 */ /* 0x000fea0003800200 */
.L_x_21:
[----:B------:R-:W-:Y:S05]  /*1f20*/  @!P1 BRA `(.L_x_20) ;  /* 0x0000000000d89947 */ /* 0x000fea0003800000 */
[----:B------:R-:W0:Y:S01]  /*1f30*/  LDC.64 R4, c[0x0][0x380] ;  /* 0x0000e000ff047b82 */ /* 0x000e220000000a00 */
[----:B------:R-:W-:-:S07]  /*1f40*/  IADD3 R12, PT, PT, R3, -R0, RZ ;  /* 0x80000000030c7210 */ /* 0x000fce0007ffe0ff */
[----:B------:R-:W1:Y:S01]  /*1f50*/  LDC.64 R6, c[0x0][0x388] ;  /* 0x0000e200ff067b82 */ /* 0x000e620000000a00 */
[----:B0-----:R-:W-:-:S04]  /*1f60*/  IADD3 R4, P0, PT, R4, 0x8, RZ ;  /* 0x0000000804047810 */ /* 0x001fc80007f1e0ff */
[----:B------:R-:W-:Y:S02]  /*1f70*/  IADD3.X R5, PT, PT, RZ, R5, RZ, P0, !PT ;  /* 0x00000005ff057210 */ /* 0x000fe400007fe4ff */
[----:B-1----:R-:W-:-:S04]  /*1f80*/  IADD3 R6, P1, PT, R6, 0x8, RZ ;  /* 0x0000000806067810 */ /* 0x002fc80007f3e0ff */
[----:B------:R-:W-:-:S09]  /*1f90*/  IADD3.X R7, PT, PT, RZ, R7, RZ, P1, !PT ;  /* 0x00000007ff077210 */ /* 0x000fd20000ffe4ff */
.L_x_24:
[C---:B--2---:R-:W-:Y:S01]  /*1fa0*/  IMAD.WIDE R8, R3.reuse, 0x4, R4 ;  /* 0x0000000403087825 */ /* 0x044fe200078e0204 */
[----:B------:R-:W0:Y:S04]  /*1fb0*/  LDCU UR5, c[0x0][0x394] ;  /* 0x00007280ff0577ac */ /* 0x000e280008000800 */
[----:B---3--:R-:W2:Y:S04]  /*1fc0*/  LDG.E R10, desc[UR12][R8.64+-0x4] ;  /* 0xfffffc0c080a7981 */ /* 0x008ea8000c1e1900 */
[----:B------:R-:W2:Y:S02]  /*1fd0*/  LDG.E R11, desc[UR12][R8.64+-0x8] ;  /* 0xfffff80c080b7981 */ /* 0x000ea4000c1e1900 */
[----:B--2---:R-:W-:Y:S01]  /*1fe0*/  FADD R13, R10, -R11 ;  /* 0x8000000b0a0d7221 */ /* 0x004fe20000000000 */
[----:B------:R-:W-:-:S04]  /*1ff0*/  IMAD.WIDE R10, R3, 0x4, R6 ;  /* 0x00000004030a7825 */ /* 0x000fc800078e0206 */
[----:B0-----:R-:W-:-:S05]  /*2000*/  FMUL R13, R13, UR5 ;  /* 0x000000050d0d7c20 */ /* 0x001fca0008400000 */
        /* <DEDUP_REMOVED lines=26> */
[----:B0-----:R-:W2:Y:S04]  /*21b0*/  LDG.E R13, desc[UR12][R8.64+0x8] ;  /* 0x0000080c080d7981 */ /* 0x001ea8000c1e1900 */
[----:B------:R-:W2:Y:S02]  /*21c0*/  LDG.E R14, desc[UR12][R8.64+0x4] ;  /* 0x0000040c080e7981 */ /* 0x000ea4000c1e1900 */
[----:B--2---:R-:W-:-:S04]  /*21d0*/  FADD R13, R13, -R14 ;  /* 0x8000000e0d0d7221 */ /* 0x004fc80000000000 */
[----:B------:R-:W-:-:S05]  /*21e0*/  FMUL R13, R13, UR5 ;  /* 0x000000050d0d7c20 */ /* 0x000fca0008400000 */
[----:B------:R3:W-:Y:S04]  /*21f0*/  STG.E desc[UR12][R10.64+0x4], R13 ;  /* 0x0000040d0a007986 */ /* 0x0007e8000c10190c */
[----:B------:R-:W2:Y:S04]  /*2200*/  LDG.E R14, desc[UR12][R8.64] ;  /* 0x0000000c080e7981 */ /* 0x000ea8000c1e1900 */
[----:B-1----:R-:W2:Y:S01]  /*2210*/  LDG.E R15, desc[UR12][R8.64+0x4] ;  /* 0x0000040c080f7981 */ /* 0x002ea2000c1e1900 */
[----:B------:R-:W-:Y:S02]  /*2220*/  IADD3 R12, PT, PT, R12, 0x4, RZ ;  /* 0x000000040c0c7810 */ /* 0x000fe40007ffe0ff */
[----:B------:R-:W-:-:S02]  /*2230*/  IADD3 R3, PT, PT, R3, 0x4, RZ ;  /* 0x0000000403037810 */ /* 0x000fc40007ffe0ff */
[----:B------:R-:W-:Y:S01]  /*2240*/  ISETP.NE.AND P0, PT, R12, -0x2, PT ;  /* 0xfffffffe0c00780c */ /* 0x000fe20003f05270 */
[----:B--2---:R-:W-:-:S04]  /*2250*/  FADD R14, R14, -R15 ;  /* 0x8000000f0e0e7221 */ /* 0x004fc80000000000 */
[----:B------:R-:W-:-:S05]  /*2260*/  FFMA R15, R14, UR5, R13 ;  /* 0x000000050e0f7c23 */ /* 0x000fca000800000d */
[----:B------:R3:W-:Y:S03]  /*2270*/  STG.E desc[UR12][R10.64+0x4], R15 ;  /* 0x0000040f0a007986 */ /* 0x0007e6000c10190c */
[----:B------:R-:W-:Y:S05]  /*2280*/  @P0 BRA `(.L_x_24) ;  /* 0xfffffffc00440947 */ /* 0x000fea000383ffff */
.L_x_20:
[----:B------:R-:W-:Y:S05]  /*2290*/  BSYNC.RECONVERGENT B0 ;  /* 0x0000000000007941 */ /* 0x000fea0003800200 */
.L_x_19:
[----:B------:R-:W0:Y:S01]  /*22a0*/  LDC.64 R6, c[0x0][0x380] ;  /* 0x0000e000ff067b82 */ /* 0x000e220000000a00 */
[----:B------:R-:W1:Y:S07]  /*22b0*/  LDCU UR5, c[0x0][0x394] ;  /* 0x00007280ff0577ac */ /* 0x000e6e0008000800 */
[----:B--2---:R-:W2:Y:S01]  /*22c0*/  LDC.64 R8, c[0x0][0x388] ;  /* 0x0000e200ff087b82 */ /* 0x004ea20000000a00 */
[----:B0-----:R-:W-:-:S04]  /*22d0*/  IMAD.WIDE R4, R0, 0x4, R6 ;  /* 0x0000000400047825 */ /* 0x001fc800078e0206 */
[C---:B------:R-:W-:Y:S02]  /*22e0*/  IMAD.WIDE R6, R2.reuse, 0x4, R6 ;  /* 0x0000000402067825 */ /* 0x040fe400078e0206 */
[----:B------:R-:W4:Y:S04]  /*22f0*/  LDG.E R4, desc[UR12][R4.64+-0x8] ;  /* 0xfffff80c04047981 */ /* 0x000f28000c1e1900 */
[----:B------:R-:W4:Y:S01]  /*2300*/  LDG.E R7, desc[UR12][R6.64] ;  /* 0x0000000c06077981 */ /* 0x000f22000c1e1900 */
[----:B--2---:R-:W-:-:S04]  /*2310*/  IMAD.WIDE R2, R2, 0x4, R8 ;  /* 0x0000000402027825 */ /* 0x004fc800078e0208 */
[----:B----4-:R-:W-:-:S04]  /*2320*/  FADD R0, R4, -R7 ;  /* 0x8000000704007221 */ /* 0x010fc80000000000 */
[----:B-1----:R-:W-:-:S05]  /*2330*/  FMUL R9, R0, UR5 ;  /* 0x0000000500097c20 */ /* 0x002fca0008400000 */
[----:B------:R-:W-:Y:S01]  /*2340*/  STG.E desc[UR12][R2.64], R9 ;  /* 0x0000000902007986 */ /* 0x000fe2000c10190c */
[----:B------:R-:W-:Y:S05]  /*2350*/  EXIT ;  /* 0x000000000000794d */ /* 0x000fea0003800000 */
.L_x_25:
        /* <DEDUP_REMOVED lines=10> */
.L_x_27:


//--------------------- .nv.shared.reserved.0     --------------------------
	.section	.nv.shared.reserved.0,"aw",@nobits
	.weak		__nv_reservedSMEM_offset_0_alias
	.size		__nv_reservedSMEM_offset_0_alias, 0, 64
	.other		__nv_reservedSMEM_offset_0_alias,@"STO_CUDA_RESERVED_SHARED STV_DEFAULT"
__nv_reservedSMEM_offset_0_alias:
	.zero		0
	.zero		64


//--------------------- .nv.constant0._Z16diagnosticKernelPfS_ifi --------------------------
	.section	.nv.constant0._Z16diagnosticKernelPfS_ifi,"a",@progbits
	.sectionflags	@""
	.align	4
.nv.constant0._Z16diagnosticKernelPfS_ifi:
	.zero		924


//--------------------- .nv.constant0._Z11flowKernel2PfS_ifi --------------------------
	.section	.nv.constant0._Z11flowKernel2PfS_ifi,"a",@progbits
	.sectionflags	@""
	.align	4
.nv.constant0._Z11flowKernel2PfS_ifi:
	.zero		924


//--------------------- SYMBOLS --------------------------

	.type		.nv.reservedSmem.offset0,@object
	.size		.nv.reservedSmem.offset0,0x4
